def attn_fwd(
    Q,
    K,
    V,
    Out,
    Lse,
    sm_scale,
    stride_qz,
    stride_qh,
    stride_qm,
    stride_qk,
    stride_kz,
    stride_kh,
    stride_kn,
    stride_kk,
    stride_vz,
    stride_vh,
    stride_vn,
    stride_vk,
    stride_oz,
    stride_oh,
    stride_om,
    stride_ok,
    seqlen_q,
    seqlen_k,
    BLOCK_M: tl.constexpr,
    BLOCK_N: tl.constexpr,
    HEAD_DIM: tl.constexpr,
    CAUSAL: tl.constexpr,
):
    start_m = tl.program_id(0)
    off_hz = tl.program_id(1)
    q_off = off_hz * stride_qh
    k_off = off_hz * stride_kh
    v_off = off_hz * stride_vh
    offs_m = start_m * BLOCK_M + tl.arange(0, BLOCK_M)
    offs_d = tl.arange(0, HEAD_DIM)
    offs_n = tl.arange(0, BLOCK_N)
    q_ptrs = Q + q_off + offs_m[:, None] * stride_qm + offs_d[None, :] * stride_qk
    k_ptrs = K + k_off + offs_d[:, None] * stride_kk + offs_n[None, :] * stride_kn
    v_ptrs = V + v_off + offs_n[:, None] * stride_vn + offs_d[None, :] * stride_vk
    m_i = tl.full([BLOCK_M], float("-inf"), dtype=tl.float32)
    l_i = tl.zeros([BLOCK_M], dtype=tl.float32) + 1.0
    acc = tl.zeros([BLOCK_M, HEAD_DIM], dtype=tl.float32)
    q = tl.load(q_ptrs)
    acc, l_i, m_i = _attn_fwd_inner(
        acc,
        l_i,
        m_i,
        q,
        k_ptrs,
        v_ptrs,
        sm_scale,
        stride_kn,
        stride_vn,
        start_m,
        seqlen_k,
        BLOCK_M,
        BLOCK_N,
        HEAD_DIM,
        CAUSAL,
    )
    acc = acc / l_i[:, None]
    lse = m_i + tl.math.log2(l_i) / 1.4426950408889634
    o_ptrs = (
        Out
        + off_hz * stride_oh
        + offs_m[:, None] * stride_om
        + offs_d[None, :] * stride_ok
    )
    tl.store(o_ptrs, acc.to(Out.dtype.element_ty))
    tl.store(Lse + off_hz * seqlen_q + offs_m, lse)

# config = {"BLOCK_M": 128, "BLOCK_N": 64, "HEAD_DIM": 64, "arch": "sm_90", "causal": true, "dtype": "fp16", "num_stages": 2, "num_warps": 4}
# arch = sm_90


// ===== COMPILED SASS (sm_90a) =====

	.target	sm_90a

	.elftype	@"ET_EXEC"


//--------------------- .note.nv.tkinfo           --------------------------
	.section	.note.nv.tkinfo,"",@"SHT_NOTE"
	.sectionflags	@"SHF_NOTE_NV_TKINFO"
	.tkinfo
        /*0018*/ 	.word	0x00000002
        /*0030*/ 	.string	""
        /*0030*/ 	.string	"ptxas"
        /*0030*/ 	.string	"Cuda compilation tools, release 13.0, V13.0.88"
        /*0030*/ 	.string	"Build cuda_13.0.r13.0/compiler.36424714_0"
        /*0030*/ 	.string	"-v  -suppress-debug-info  -lineinfo  -arch sm_90a "



//--------------------- .note.nv.cuinfo           --------------------------
	.section	.note.nv.cuinfo,"",@"SHT_NOTE"
	.sectionflags	@"SHF_NOTE_NV_CUINFO"
        /*0018*/ 	.short	0x0002
        /*001a*/ 	.short	0x005a
        /*001c*/ 	.short	0x0082
	.zero		2


//--------------------- .nv.info                  --------------------------
	.section	.nv.info,"",@"SHT_CUDA_INFO"
	.align	4


	//----- nvinfo : EIATTR_REGCOUNT
	.align		4
        /*0000*/ 	.byte	0x04, 0x2f
        /*0002*/ 	.short	(.L_2 - .L_1)
	.align		4
.L_1:
        /*0004*/ 	.word	index@(attn_fwd)
        /*0008*/ 	.word	0x000000ff


	//----- nvinfo : EIATTR_FRAME_SIZE
	.align		4
.L_2:
        /*000c*/ 	.byte	0x04, 0x11
        /*000e*/ 	.short	(.L_4 - .L_3)
	.align		4
.L_3:
        /*0010*/ 	.word	index@(attn_fwd)
        /*0014*/ 	.word	0x00000120


	//----- nvinfo : EIATTR_MIN_STACK_SIZE
	.align		4
.L_4:
        /*0018*/ 	.byte	0x04, 0x12
        /*001a*/ 	.short	(.L_6 - .L_5)
	.align		4
.L_5:
        /*001c*/ 	.word	index@(attn_fwd)
        /*0020*/ 	.word	0x00000120
.L_6:


//--------------------- .nv.compat                --------------------------
	.section	.nv.compat,"",@"SHT_CUDA_COMPAT_INFO"
	.align	4
        /*0000*/ 	.byte	0x02, 0x09, 0x01, 0x00, 0x02, 0x02, 0x04, 0x00, 0x02, 0x05, 0x05, 0x00, 0x03, 0x07, 0x01, 0x01
        /*0010*/ 	.byte	0x02, 0x03, 0x00, 0x00, 0x02, 0x06, 0x01, 0x00, 0x04, 0x0b, 0x08, 0x00, 0x00, 0x00, 0x00, 0x00
        /*0020*/ 	.byte	0x00, 0x00, 0x00, 0x00


//--------------------- .nv.info.attn_fwd         --------------------------
	.section	.nv.info.attn_fwd,"",@"SHT_CUDA_INFO"
	.sectionflags	@""
	.align	4


	//----- nvinfo : EIATTR_CUDA_API_VERSION
	.align		4
        /*0000*/ 	.byte	0x04, 0x37
        /*0002*/ 	.short	(.L_8 - .L_7)
.L_7:
        /*0004*/ 	.word	0x00000082


	//----- nvinfo : EIATTR_KPARAM_INFO
	.align		4
.L_8:
        /*0008*/ 	.byte	0x04, 0x17
        /*000a*/ 	.short	(.L_10 - .L_9)
.L_9:
        /*000c*/ 	.word	0x00000000
        /*0010*/ 	.short	0x0019
        /*0012*/ 	.short	0x0080
        /*0014*/ 	.byte	0x00, 0xf4, 0x21, 0x00


	//----- nvinfo : EIATTR_KPARAM_INFO
	.align		4
.L_10:
        /*0018*/ 	.byte	0x04, 0x17
        /*001a*/ 	.short	(.L_12 - .L_11)
.L_11:
        /*001c*/ 	.word	0x00000000
        /*0020*/ 	.short	0x0018
        /*0022*/ 	.short	0x0078
        /*0024*/ 	.byte	0x00, 0xf4, 0x21, 0x00


	//----- nvinfo : EIATTR_KPARAM_INFO
	.align		4
.L_12:
        /*0028*/ 	.byte	0x04, 0x17
        /*002a*/ 	.short	(.L_14 - .L_13)
.L_13:
        /*002c*/ 	.word	0x00000000
        /*0030*/ 	.short	0x0017
        /*0032*/ 	.short	0x0070
        /*0034*/ 	.byte	0x00, 0xf0, 0x11, 0x00


	//----- nvinfo : EIATTR_KPARAM_INFO
	.align		4
.L_14:
        /*0038*/ 	.byte	0x04, 0x17
        /*003a*/ 	.short	(.L_16 - .L_15)
.L_15:
        /*003c*/ 	.word	0x00000000
        /*0040*/ 	.short	0x0016
        /*0042*/ 	.short	0x006c
        /*0044*/ 	.byte	0x00, 0xf0, 0x11, 0x00


	//----- nvinfo : EIATTR_KPARAM_INFO
	.align		4
.L_16:
        /*0048*/ 	.byte	0x04, 0x17
        /*004a*/ 	.short	(.L_18 - .L_17)
.L_17:
        /*004c*/ 	.word	0x00000000
        /*0050*/ 	.short	0x0015
        /*0052*/ 	.short	0x0068
        /*0054*/ 	.byte	0x00, 0xf0, 0x11, 0x00


	//----- nvinfo : EIATTR_KPARAM_INFO
	.align		4
.L_18:
        /*0058*/ 	.byte	0x04, 0x17
        /*005a*/ 	.short	(.L_20 - .L_19)
.L_19:
        /*005c*/ 	.word	0x00000000
        /*0060*/ 	.short	0x0014
        /*0062*/ 	.short	0x0064
        /*0064*/ 	.byte	0x00, 0xf0, 0x11, 0x00


	//----- nvinfo : EIATTR_KPARAM_INFO
	.align		4
.L_20:
        /*0068*/ 	.byte	0x04, 0x17
        /*006a*/ 	.short	(.L_22 - .L_21)
.L_21:
        /*006c*/ 	.word	0x00000000
        /*0070*/ 	.short	0x0013
        /*0072*/ 	.short	0x0060
        /*0074*/ 	.byte	0x00, 0xf0, 0x11, 0x00


	//----- nvinfo : EIATTR_KPARAM_INFO
	.align		4
.L_22:
        /*0078*/ 	.byte	0x04, 0x17
        /*007a*/ 	.short	(.L_24 - .L_23)
.L_23:
        /*007c*/ 	.word	0x00000000
        /*0080*/ 	.short	0x0012
        /*0082*/ 	.short	0x005c
        /*0084*/ 	.byte	0x00, 0xf0, 0x11, 0x00


	//----- nvinfo : EIATTR_KPARAM_INFO
	.align		4
.L_24:
        /*0088*/ 	.byte	0x04, 0x17
        /*008a*/ 	.short	(.L_26 - .L_25)
.L_25:
        /*008c*/ 	.word	0x00000000
        /*0090*/ 	.short	0x0011
        /*0092*/ 	.short	0x0058
        /*0094*/ 	.byte	0x00, 0xf0, 0x11, 0x00


	//----- nvinfo : EIATTR_KPARAM_INFO
	.align		4
.L_26:
        /*0098*/ 	.byte	0x04, 0x17
        /*009a*/ 	.short	(.L_28 - .L_27)
.L_27:
        /*009c*/ 	.word	0x00000000
        /*00a0*/ 	.short	0x0010
        /*00a2*/ 	.short	0x0054
        /*00a4*/ 	.byte	0x00, 0xf0, 0x11, 0x00


	//----- nvinfo : EIATTR_KPARAM_INFO
	.align		4
.L_28:
        /*00a8*/ 	.byte	0x04, 0x17
        /*00aa*/ 	.short	(.L_30 - .L_29)
.L_29:
        /*00ac*/ 	.word	0x00000000
        /*00b0*/ 	.short	0x000f
        /*00b2*/ 	.short	0x0050
        /*00b4*/ 	.byte	0x00, 0xf0, 0x11, 0x00


	//----- nvinfo : EIATTR_KPARAM_INFO
	.align		4
.L_30:
        /*00b8*/ 	.byte	0x04, 0x17
        /*00ba*/ 	.short	(.L_32 - .L_31)
.L_31:
        /*00bc*/ 	.word	0x00000000
        /*00c0*/ 	.short	0x000e
        /*00c2*/ 	.short	0x004c
        /*00c4*/ 	.byte	0x00, 0xf0, 0x11, 0x00


	//----- nvinfo : EIATTR_KPARAM_INFO
	.align		4
.L_32:
        /*00c8*/ 	.byte	0x04, 0x17
        /*00ca*/ 	.short	(.L_34 - .L_33)
.L_33:
        /*00cc*/ 	.word	0x00000000
        /*00d0*/ 	.short	0x000d
        /*00d2*/ 	.short	0x0048
        /*00d4*/ 	.byte	0x00, 0xf0, 0x11, 0x00


	//----- nvinfo : EIATTR_KPARAM_INFO
	.align		4
.L_34:
        /*00d8*/ 	.byte	0x04, 0x17
        /*00da*/ 	.short	(.L_36 - .L_35)
.L_35:
        /*00dc*/ 	.word	0x00000000
        /*00e0*/ 	.short	0x000c
        /*00e2*/ 	.short	0x0044
        /*00e4*/ 	.byte	0x00, 0xf0, 0x11, 0x00


	//----- nvinfo : EIATTR_KPARAM_INFO
	.align		4
.L_36:
        /*00e8*/ 	.byte	0x04, 0x17
        /*00ea*/ 	.short	(.L_38 - .L_37)
.L_37:
        /*00ec*/ 	.word	0x00000000
        /*00f0*/ 	.short	0x000b
        /*00f2*/ 	.short	0x0040
        /*00f4*/ 	.byte	0x00, 0xf0, 0x11, 0x00


	//----- nvinfo : EIATTR_KPARAM_INFO
	.align		4
.L_38:
        /*00f8*/ 	.byte	0x04, 0x17
        /*00fa*/ 	.short	(.L_40 - .L_39)
.L_39:
        /*00fc*/ 	.word	0x00000000
        /*0100*/ 	.short	0x000a
        /*0102*/ 	.short	0x003c
        /*0104*/ 	.byte	0x00, 0xf0, 0x11, 0x00


	//----- nvinfo : EIATTR_KPARAM_INFO
	.align		4
.L_40:
        /*0108*/ 	.byte	0x04, 0x17
        /*010a*/ 	.short	(.L_42 - .L_41)
.L_41:
        /*010c*/ 	.word	0x00000000
        /*0110*/ 	.short	0x0009
        /*0112*/ 	.short	0x0038
        /*0114*/ 	.byte	0x00, 0xf0, 0x11, 0x00


	//----- nvinfo : EIATTR_KPARAM_INFO
	.align		4
.L_42:
        /*0118*/ 	.byte	0x04, 0x17
        /*011a*/ 	.short	(.L_44 - .L_43)
.L_43:
        /*011c*/ 	.word	0x00000000
        /*0120*/ 	.short	0x0008
        /*0122*/ 	.short	0x0034
        /*0124*/ 	.byte	0x00, 0xf0, 0x11, 0x00


	//----- nvinfo : EIATTR_KPARAM_INFO
	.align		4
.L_44:
        /*0128*/ 	.byte	0x04, 0x17
        /*012a*/ 	.short	(.L_46 - .L_45)
.L_45:
        /*012c*/ 	.word	0x00000000
        /*0130*/ 	.short	0x0007
        /*0132*/ 	.short	0x0030
        /*0134*/ 	.byte	0x00, 0xf0, 0x11, 0x00


	//----- nvinfo : EIATTR_KPARAM_INFO
	.align		4
.L_46:
        /*0138*/ 	.byte	0x04, 0x17
        /*013a*/ 	.short	(.L_48 - .L_47)
.L_47:
        /*013c*/ 	.word	0x00000000
        /*0140*/ 	.short	0x0006
        /*0142*/ 	.short	0x002c
        /*0144*/ 	.byte	0x00, 0xf0, 0x11, 0x00


	//----- nvinfo : EIATTR_KPARAM_INFO
	.align		4
.L_48:
        /*0148*/ 	.byte	0x04, 0x17
        /*014a*/ 	.short	(.L_50 - .L_49)
.L_49:
        /*014c*/ 	.word	0x00000000
        /*0150*/ 	.short	0x0005
        /*0152*/ 	.short	0x0028
        /*0154*/ 	.byte	0x00, 0xf0, 0x11, 0x00


	//----- nvinfo : EIATTR_KPARAM_INFO
	.align		4
.L_50:
        /*0158*/ 	.byte	0x04, 0x17
        /*015a*/ 	.short	(.L_52 - .L_51)
.L_51:
        /*015c*/ 	.word	0x00000000
        /*0160*/ 	.short	0x0004
        /*0162*/ 	.short	0x0020
        /*0164*/ 	.byte	0x00, 0xf4, 0x21, 0x00


	//----- nvinfo : EIATTR_KPARAM_INFO
	.align		4
.L_52:
        /*0168*/ 	.byte	0x04, 0x17
        /*016a*/ 	.short	(.L_54 - .L_53)
.L_53:
        /*016c*/ 	.word	0x00000000
        /*0170*/ 	.short	0x0003
        /*0172*/ 	.short	0x0018
        /*0174*/ 	.byte	0x00, 0xf4, 0x21, 0x00


	//----- nvinfo : EIATTR_KPARAM_INFO
	.align		4
.L_54:
        /*0178*/ 	.byte	0x04, 0x17
        /*017a*/ 	.short	(.L_56 - .L_55)
.L_55:
        /*017c*/ 	.word	0x00000000
        /*0180*/ 	.short	0x0002
        /*0182*/ 	.short	0x0010
        /*0184*/ 	.byte	0x00, 0xf4, 0x21, 0x00


	//----- nvinfo : EIATTR_KPARAM_INFO
	.align		4
.L_56:
        /*0188*/ 	.byte	0x04, 0x17
        /*018a*/ 	.short	(.L_58 - .L_57)
.L_57:
        /*018c*/ 	.word	0x00000000
        /*0190*/ 	.short	0x0001
        /*0192*/ 	.short	0x0008
        /*0194*/ 	.byte	0x00, 0xf4, 0x21, 0x00


	//----- nvinfo : EIATTR_KPARAM_INFO
	.align		4
.L_58:
        /*0198*/ 	.byte	0x04, 0x17
        /*019a*/ 	.short	(.L_60 - .L_59)
.L_59:
        /*019c*/ 	.word	0x00000000
        /*01a0*/ 	.short	0x0000
        /*01a2*/ 	.short	0x0000
        /*01a4*/ 	.byte	0x00, 0xf4, 0x21, 0x00


	//----- nvinfo : EIATTR_SPARSE_MMA_MASK
	.align		4
.L_60:
        /*01a8*/ 	.byte	0x03, 0x50
        /*01aa*/ 	.short	0x0000


	//----- nvinfo : EIATTR_MAXREG_COUNT
	.align		4
        /*01ac*/ 	.byte	0x03, 0x1b
        /*01ae*/ 	.short	0x00ff


	//----- nvinfo : EIATTR_NUM_BARRIERS
	.align		4
        /*01b0*/ 	.byte	0x02, 0x4c
        /*01b2*/ 	.byte	0x01
	.zero		1


	//----- nvinfo : EIATTR_ANNOTATIONS
	.align		4
        /*01b4*/ 	.byte	0x04, 0x55
        /*01b6*/ 	.short	(.L_62 - .L_61)


	//   ....[0]....
.L_61:
        /*01b8*/ 	.word	0x00000001
        /*01bc*/ 	.byte	0xe0, 0x1d, 0x00, 0x00, 0x01, 0x00, 0x00, 0x00, 0x20, 0x1e, 0x00, 0x00, 0x01, 0x00, 0x00, 0x00
        /* <DEDUP_REMOVED lines=34> */
        /*03ec*/ 	.byte	0xa0, 0x34, 0x00, 0x00, 0x01, 0x00, 0x00, 0x00, 0xb0, 0x34, 0x00, 0x00


	//----- nvinfo : EIATTR_MERCURY_ISA_VERSION
	.align		4
.L_62:
        /*03f8*/ 	.byte	0x03, 0x5f
        /*03fa*/ 	.short	0x0101


	//----- nvinfo : EIATTR_COOP_GROUP_MASK_REGIDS
	.align		4
        /*03fc*/ 	.byte	0x04, 0x29
        /*03fe*/ 	.short	(.L_64 - .L_63)


	//   ....[0]....
.L_63:
        /*0400*/ 	.word	0xffffffff


	//   ....[1]....
        /*0404*/ 	.word	0xffffffff


	//   ....[2]....
        /*0408*/ 	.word	0xffffffff


	//   ....[3]....
        /*040c*/ 	.word	0xffffffff


	//   ....[4]....
        /*0410*/ 	.word	0xffffffff


	//   ....[5]....
        /*0414*/ 	.word	0xffffffff


	//   ....[6]....
        /*0418*/ 	.word	0xffffffff


	//   ....[7]....
        /*041c*/ 	.word	0xffffffff


	//   ....[8]....
        /*0420*/ 	.word	0xffffffff


	//   ....[9]....
        /*0424*/ 	.word	0xffffffff


	//   ....[10]....
        /*0428*/ 	.word	0xffffffff


	//   ....[11]....
        /*042c*/ 	.word	0xffffffff


	//   ....[12]....
        /*0430*/ 	.word	0xffffffff


	//   ....[13]....
        /*0434*/ 	.word	0xffffffff


	//   ....[14]....
        /*0438*/ 	.word	0xffffffff


	//   ....[15]....
        /*043c*/ 	.word	0xffffffff


	//----- nvinfo : EIATTR_COOP_GROUP_INSTR_OFFSETS
	.align		4
.L_64:
        /*0440*/ 	.byte	0x04, 0x28
        /*0442*/ 	.short	(.L_66 - .L_65)


	//   ....[0]....
.L_65:
        /*0444*/ 	.word	0x00004e30


	//   ....[1]....
        /*0448*/ 	.word	0x00004ea0


	//   ....[2]....
        /*044c*/ 	.word	0x000052f0


	//   ....[3]....
        /*0450*/ 	.word	0x000053f0


	//   ....[4]....
        /*0454*/ 	.word	0x000056b0


	//   ....[5]....
        /*0458*/ 	.word	0x000057c0


	//   ....[6]....
        /*045c*/ 	.word	0x00005b60


	//   ....[7]....
        /*0460*/ 	.word	0x00005b80


	//   ....[8]....
        /*0464*/ 	.word	0x00006f70


	//   ....[9]....
        /*0468*/ 	.word	0x00006f80


	//   ....[10]....
        /*046c*/ 	.word	0x00006f90


	//   ....[11]....
        /*0470*/ 	.word	0x00006fa0


	//   ....[12]....
        /*0474*/ 	.word	0x00007000


	//   ....[13]....
        /*0478*/ 	.word	0x00007020


	//   ....[14]....
        /*047c*/ 	.word	0x00007030


	//   ....[15]....
        /*0480*/ 	.word	0x00007050


	//----- nvinfo : EIATTR_EXIT_INSTR_OFFSETS
	.align		4
.L_66:
        /*0484*/ 	.byte	0x04, 0x1c
        /*0486*/ 	.short	(.L_68 - .L_67)


	//   ....[0]....
.L_67:
        /*0488*/ 	.word	0x0000a550


	//----- nvinfo : EIATTR_REQNTID
	.align		4
.L_68:
        /*048c*/ 	.byte	0x04, 0x10
        /*048e*/ 	.short	(.L_70 - .L_69)
.L_69:
        /*0490*/ 	.word	0x00000080
        /*0494*/ 	.word	0x00000001
        /*0498*/ 	.word	0x00000001


	//----- nvinfo : EIATTR_CBANK_PARAM_SIZE
	.align		4
.L_70:
        /*049c*/ 	.byte	0x03, 0x19
        /*049e*/ 	.short	0x0088


	//----- nvinfo : EIATTR_PARAM_CBANK
	.align		4
        /*04a0*/ 	.byte	0x04, 0x0a
        /*04a2*/ 	.short	(.L_72 - .L_71)
	.align		4
.L_71:
        /*04a4*/ 	.word	index@(.nv.constant0.attn_fwd)
        /*04a8*/ 	.short	0x0210
        /*04aa*/ 	.short	0x0088


	//----- nvinfo : EIATTR_SW_WAR
	.align		4
.L_72:
        /*04ac*/ 	.byte	0x04, 0x36
        /*04ae*/ 	.short	(.L_74 - .L_73)
.L_73:
        /*04b0*/ 	.word	0x00000008
.L_74:


//--------------------- .nv.callgraph             --------------------------
	.section	.nv.callgraph,"",@"SHT_CUDA_CALLGRAPH"
	.align	4
	.sectionentsize	8
	.align		4
        /*0000*/ 	.word	0x00000000
	.align		4
        /*0004*/ 	.word	0xffffffff
	.align		4
        /*0008*/ 	.word	0x00000000
	.align		4
        /*000c*/ 	.word	0xfffffffe
	.align		4
        /*0010*/ 	.word	0x00000000
	.align		4
        /*0014*/ 	.word	0xfffffffd
	.align		4
        /*0018*/ 	.word	0x00000000
	.align		4
        /*001c*/ 	.word	0xfffffffc


//--------------------- .nv.constant4             --------------------------
	.section	.nv.constant4,"a",@progbits
	.align	8
	.align		8
.nv.constant4:
        /*0000*/ 	.dword	_$_str


//--------------------- .text.attn_fwd            --------------------------
	.section	.text.attn_fwd,"ax",@progbits
	.align	128
        .global         attn_fwd
        .type           attn_fwd,@function
        .size           attn_fwd,(.L_x_3 - attn_fwd)
        .other          attn_fwd,@"STO_CUDA_ENTRY STV_DEFAULT"
attn_fwd:
.text.attn_fwd:
[----:B------:R-:W0:Y:S08]  /*0000*/  LDC R1, c[0x0][0x28] ;  /* 0x00000a00ff017b82 */ /* 0x000e300000000800 */
[----:B------:R-:W1:Y:S01]  /*0010*/  S2UR UR6, SR_CTAID.X ;  /* 0x00000000000679c3 */ /* 0x000e620000002500 */
[----:B------:R-:W2:Y:S01]  /*0020*/  S2R R0, SR_TID.X ;  /* 0x0000000000007919 */ /* 0x000ea20000002100 */
[----:B------:R-:W-:Y:S01]  /*0030*/  ULDC.64 UR4, c[0x0][0x240] ;  /* 0x0000900000047ab9 */ /* 0x000fe20000000a00 */
[----:B------:R-:W-:Y:S01]  /*0040*/  ULDC.64 UR44, c[0x0][0x208] ;  /* 0x00008200002c7ab9 */ /* 0x000fe20000000a00 */
[----:B0-----:R-:W-:-:S04]  /*0050*/  VIADD R1, R1, 0xfffffee0 ;  /* 0xfffffee001017836 */ /* 0x001fc80000000000 */
[----:B------:R-:W0:Y:S08]  /*0060*/  S2UR UR18, SR_CTAID.Y ;  /* 0x00000000001279c3 */ /* 0x000e300000002600 */
[----:B------:R-:W3:Y:S01]  /*0070*/  LDC.64 R6, c[0x0][0x210] ;  /* 0x00008400ff067b82 */ /* 0x000ee20000000a00 */
[----:B-1----:R-:W-:-:S07]  /*0080*/  USHF.L.U32 UR6, UR6, 0x7, URZ ;  /* 0x0000000706067899 */ /* 0x002fce000800063f */
[----:B------:R-:W1:Y:S01]  /*0090*/  LDC R145, c[0x0][0x248] ;  /* 0x00009200ff917b82 */ /* 0x000e620000000800 */
[----:B------:R-:W-:Y:S01]  /*00a0*/  IMAD.U32 R3, RZ, RZ, UR6 ;  /* 0x00000006ff037e24 */ /* 0x000fe2000f8e00ff */
[----:B0-----:R-:W-:-:S04]  /*00b0*/  UIMAD UR4, UR18, UR4, URZ ;  /* 0x00000004120472a4 */ /* 0x001fc8000f8e023f */
[----:B--2---:R-:W-:Y:S01]  /*00c0*/  LOP3.LUT R2, R3, 0x7f, R0, 0xf8, !PT ;  /* 0x0000007f03027812 */ /* 0x004fe200078ef800 */
[----:B------:R-:W-:-:S04]  /*00d0*/  USHF.L.U32 UR7, UR4, 0x1, URZ ;  /* 0x0000000104077899 */ /* 0x000fc8000800063f */
[----:B------:R-:W-:Y:S01]  /*00e0*/  IMAD R2, R2, UR5, RZ ;  /* 0x0000000502027c24 */ /* 0x000fe2000f8e02ff */
[----:B------:R-:W-:-:S03]  /*00f0*/  UIMAD.WIDE UR4, UR4, 0x2, URZ ;  /* 0x00000002040478a5 */ /* 0x000fc6000f8e023f */
[C---:B------:R-:W-:Y:S02]  /*0100*/  IMAD.SHL.U32 R3, R2.reuse, 0x2, RZ ;  /* 0x0000000202037824 */ /* 0x040fe400078e00ff */
[----:B------:R-:W-:-:S03]  /*0110*/  IMAD.HI R4, R2, 0x2, RZ ;  /* 0x0000000202047827 */ /* 0x000fc600078e02ff */
[----:B---3--:R-:W-:Y:S01]  /*0120*/  IADD3 R2, P0, P1, R3, UR7, R6 ;  /* 0x0000000703027c10 */ /* 0x008fe2000f91e006 */
[C---:B-1----:R-:W-:Y:S02]  /*0130*/  IMAD.SHL.U32 R15, R145.reuse, 0x10, RZ ;  /* 0x00000010910f7824 */ /* 0x042fe400078e00ff */
[C---:B------:R-:W-:Y:S01]  /*0140*/  IMAD R23, R145.reuse, 0x14, RZ ;  /* 0x0000001491177824 */ /* 0x040fe200078e02ff */
[----:B------:R-:W-:Y:S01]  /*0150*/  IADD3.X R3, R4, UR5, R7, P0, P1 ;  /* 0x0000000504037c10 */ /* 0x000fe200087e2407 */
[C---:B------:R-:W-:Y:S01]  /*0160*/  IMAD.SHL.U32 R11, R145.reuse, 0x8, RZ ;  /* 0x00000008910b7824 */ /* 0x040fe200078e00ff */
[CC--:B------:R-:W-:Y:S01]  /*0170*/  LEA R14, P3, R145.reuse, R2.reuse, 0x5 ;  /* 0x00000002910e7211 */ /* 0x0c0fe200078628ff */
[C---:B------:R-:W-:Y:S01]  /*0180*/  IMAD R21, R145.reuse, 0xa, RZ ;  /* 0x0000000a91157824 */ /* 0x040fe200078e02ff */
[CC--:B------:R-:W-:Y:S01]  /*0190*/  LEA R10, P2, R145.reuse, R2.reuse, 0x4 ;  /* 0x00000002910a7211 */ /* 0x0c0fe200078420ff */
[----:B------:R-:W-:Y:S01]  /*01a0*/  IMAD R9, R145, 0x6, RZ ;  /* 0x0000000691097824 */ /* 0x000fe200078e02ff */
[-C--:B------:R-:W-:Y:S01]  /*01b0*/  LEA.HI.X.SX32 R15, R15, R3.reuse, 0x1, P3 ;  /* 0x000000030f0f7211 */ /* 0x080fe200018f0eff */
[----:B------:R-:W-:Y:S01]  /*01c0*/  IMAD R19, R145, 0x50, RZ ;  /* 0x0000005091137824 */ /* 0x000fe200078e02ff */
[-C--:B------:R-:W-:Y:S01]  /*01d0*/  IADD3 R20, P3, R23, R2.reuse, RZ ;  /* 0x0000000217147210 */ /* 0x080fe20007f7e0ff */
[C---:B------:R-:W-:Y:S01]  /*01e0*/  IMAD R5, R145.reuse, 0x5, RZ ;  /* 0x0000000591057824 */ /* 0x040fe200078e02ff */
[C---:B------:R-:W-:Y:S01]  /*01f0*/  SHF.L.U32 R17, R145.reuse, 0x5, RZ ;  /* 0x0000000591117819 */ /* 0x040fe200000006ff */
[C---:B------:R-:W-:Y:S01]  /*0200*/  IMAD R31, R145.reuse, 0x28, RZ ;  /* 0x00000028911f7824 */ /* 0x040fe200078e02ff */
[CC--:B------:R-:W-:Y:S01]  /*0210*/  LEA R16, P1, R145.reuse, R2.reuse, 0x6 ;  /* 0x0000000291107211 */ /* 0x0c0fe200078230ff */
[----:B------:R-:W-:Y:S01]  /*0220*/  IMAD R67, R145, 0x60, RZ ;  /* 0x0000006091437824 */ /* 0x000fe200078e02ff */
[-C--:B------:R-:W-:Y:S01]  /*0230*/  LEA.HI.X.SX32 R11, R11, R3.reuse, 0x1, P2 ;  /* 0x000000030b0b7211 */ /* 0x080fe200010f0eff */
[----:B------:R-:W-:Y:S01]  /*0240*/  IMAD R33, R145, 0x42, RZ ;  /* 0x0000004291217824 */ /* 0x000fe200078e02ff */
[-C--:B------:R-:W-:Y:S01]  /*0250*/  IADD3 R18, P2, R21, R2.reuse, RZ ;  /* 0x0000000215127210 */ /* 0x080fe20007f5e0ff */
[----:B------:R-:W-:Y:S01]  /*0260*/  IMAD R7, R145, 0x3, RZ ;  /* 0x0000000391077824 */ /* 0x000fe200078e02ff */
[-C--:B------:R-:W-:Y:S01]  /*0270*/  LEA.HI.X.SX32 R21, R21, R3.reuse, 0x1, P3 ;  /* 0x0000000315157211 */ /* 0x080fe200018f0eff */
[----:B------:R-:W-:Y:S01]  /*0280*/  IMAD R45, R145, 0x30, RZ ;  /* 0x00000030912d7824 */ /* 0x000fe200078e02ff */
[-C--:B------:R-:W-:Y:S01]  /*0290*/  IADD3 R32, P3, R9, R2.reuse, RZ ;  /* 0x0000000209207210 */ /* 0x080fe20007f7e0ff */
        /* <DEDUP_REMOVED lines=10> */
[----:B------:R-:W-:Y:S01]  /*0340*/  IMAD.SHL.U32 R25, R145, 0x2, RZ ;  /* 0x0000000291197824 */ /* 0x000fe200078e00ff */
[-C--:B------:R-:W-:Y:S01]  /*0350*/  IADD3 R24, P2, R33, R2.reuse, RZ ;  /* 0x0000000221187210 */ /* 0x080fe20007f5e0ff */
[----:B------:R-:W-:Y:S01]  /*0360*/  IMAD R41, R145, 0xe, RZ ;  /* 0x0000000e91297824 */ /* 0x000fe200078e02ff */
[-C--:B------:R-:W-:Y:S01]  /*0370*/  LEA.HI.X.SX32 R33, R7, R3.reuse, 0x1, P3 ;  /* 0x0000000307217211 */ /* 0x080fe200018f0eff */
[----:B------:R-:W-:Y:S01]  /*0380*/  IMAD R79, R145, 0x7e, RZ ;  /* 0x0000007e914f7824 */ /* 0x000fe200078e02ff */
[-C--:B------:R-:W-:Y:S01]  /*0390*/  IADD3 R34, P3, R45, R2.reuse, RZ ;  /* 0x000000022d227210 */ /* 0x080fe20007f7e0ff */
[----:B------:R-:W-:Y:S01]  /*03a0*/  IMAD R53, R145, 0x12, RZ ;  /* 0x0000001291357824 */ /* 0x000fe200078e02ff */
[-C--:B------:R-:W-:Y:S01]  /*03b0*/  LEA.HI.X.SX32 R23, R23, R3.reuse, 0x1, P1 ;  /* 0x0000000317177211 */ /* 0x080fe200008f0eff */
        /* <DEDUP_REMOVED lines=24> */
[C---:B------:R-:W-:Y:S01]  /*0540*/  IMAD R109, R145.reuse, 0x2a, RZ ;  /* 0x0000002a916d7824 */ /* 0x040fe200078e02ff */
[CC--:B------:R-:W-:Y:S01]  /*0550*/  LEA R78, P6, R145.reuse, R2.reuse, 0x2 ;  /* 0x00000002914e7211 */ /* 0x0c0fe200078c10ff */
[----:B------:R-:W-:Y:S01]  /*0560*/  IMAD R61, R145, 0x44, RZ ;  /* 0x00000044913d7824 */ /* 0x000fe200078e02ff */
[-C--:B------:R-:W-:Y:S01]  /*0570*/  LEA.HI.X.SX32 R29, R29, R3.reuse, 0x1, P0 ;  /* 0x000000031d1d7211 */ /* 0x080fe200000f0eff */
[----:B------:R-:W-:Y:S01]  /*0580*/  IMAD R47, R145, 0xd, RZ ;  /* 0x0000000d912f7824 */ /* 0x000fe200078e02ff */
[-C--:B------:R-:W-:Y:S01]  /*0590*/  IADD3 R44, P0, R41, R2.reuse, RZ ;  /* 0x00000002292c7210 */ /* 0x080fe20007f1e0ff */
[----:B------:R-:W-:Y:S01]  /*05a0*/  IMAD R63, R145, 0x46, RZ ;  /* 0x00000046913f7824 */ /* 0x000fe200078e02ff */
[-C--:B------:R-:W-:Y:S01]  /*05b0*/  IADD3 R12, P4, R79, R2.reuse, RZ ;  /* 0x000000024f0c7210 */ /* 0x080fe20007f9e0ff */
[C---:B------:R-:W-:Y:S01]  /*05c0*/  IMAD R99, R145.reuse, 0x24, RZ ;  /* 0x0000002491637824 */ /* 0x040fe200078e02ff */
[CC--:B------:R-:W-:Y:S01]  /*05d0*/  LEA.HI.X.SX32 R81, R145.reuse, R3.reuse, 0x1, P5 ;  /* 0x0000000391517211 */ /* 0x0c0fe200028f0eff */
[----:B------:R-:W-:Y:S01]  /*05e0*/  IMAD R59, R145, 0x13, RZ ;  /* 0x00000013913b7824 */ /* 0x000fe200078e02ff */
        /* <DEDUP_REMOVED lines=101> */
[----:B------:R0:W2:Y:S01]  /*0c40*/  LDG.E.U16 R116, desc[UR44][R2.64] ;  /* 0x0000002c02747981 */ /* 0x0000a2000c1e1500 */
[-C--:B------:R-:W-:Y:S01]  /*0c50*/  LEA.HI.X.SX32 R75, R89, R3.reuse, 0x1, P4 ;  /* 0x00000003594b7211 */ /* 0x080fe200020f0eff */
[----:B------:R-:W-:Y:S01]  /*0c60*/  IMAD R135, R145, 0x37, RZ ;  /* 0x0000003791877824 */ /* 0x000fe200078e02ff */
[----:B------:R-:W-:Y:S01]  /*0c70*/  LEA.HI.X.SX32 R39, R99, R3, 0x1, P3 ;  /* 0x0000000363277211 */ /* 0x000fe200018f0eff */
[----:B------:R-:W3:Y:S01]  /*0c80*/  LDG.E.U16 R10, desc[UR44][R10.64] ;  /* 0x0000002c0a0a7981 */ /* 0x000ee2000c1e1500 */
[----:B------:R-:W-:-:S02]  /*0c90*/  IADD3 R122, P2, R165, R2, RZ ;  /* 0x00000002a57a7210 */ /* 0x000fc40007f5e0ff */
[-C--:B------:R-:W-:Y:S01]  /*0ca0*/  IADD3 R86, P4, R147, R2.reuse, RZ ;  /* 0x0000000293567210 */ /* 0x080fe20007f9e0ff */
[----:B------:R-:W4:Y:S01]  /*0cb0*/  LDG.E.U16 R14, desc[UR44][R14.64] ;  /* 0x0000002c0e0e7981 */ /* 0x000f22000c1e1500 */
[-C--:B------:R-:W-:Y:S02]  /*0cc0*/  IADD3 R96, P3, R157, R2.reuse, RZ ;  /* 0x000000029d607210 */ /* 0x080fe40007f7e0ff */
[-C--:B------:R-:W-:Y:S01]  /*0cd0*/  LEA.HI.X.SX32 R99, R113, R3.reuse, 0x1, P0 ;  /* 0x0000000371637211 */ /* 0x080fe200000f0eff */
[----:B------:R-:W5:Y:S01]  /*0ce0*/  LDG.E.U16 R16, desc[UR44][R16.64] ;  /* 0x0000002c10107981 */ /* 0x000f62000c1e1500 */
[-C--:B------:R-:W-:Y:S02]  /*0cf0*/  LEA.HI.X.SX32 R89, R105, R3.reuse, 0x1, P5 ;  /* 0x0000000369597211 */ /* 0x080fe400028f0eff */
[-C--:B------:R-:W-:Y:S01]  /*0d00*/  IADD3 R112, P0, R169, R2.reuse, RZ ;  /* 0x00000002a9707210 */ /* 0x080fe20007f1e0ff */
[----:B------:R-:W5:Y:S01]  /*0d10*/  LDG.E.U16 R34, desc[UR44][R34.64] ;  /* 0x0000002c22227981 */ /* 0x000f62000c1e1500 */
[-C--:B------:R-:W-:Y:S01]  /*0d20*/  LEA.HI.X.SX32 R95, R117, R3.reuse, 0x1, P6 ;  /* 0x00000003755f7211 */ /* 0x080fe200030f0eff */
[----:B------:R-:W-:Y:S01]  /*0d30*/  IMAD R117, R145, 0x3d, RZ ;  /* 0x0000003d91757824 */ /* 0x000fe200078e02ff */
[----:B------:R-:W-:Y:S01]  /*0d40*/  IADD3 R92, P5, R163, R2, RZ ;  /* 0x00000002a35c7210 */ /* 0x000fe20007fbe0ff */
[----:B------:R-:W5:Y:S01]  /*0d50*/  LDG.E.U16 R6, desc[UR44][R6.64] ;  /* 0x0000002c06067981 */ /* 0x000f62000c1e1500 */
[----:B------:R-:W-:-:S02]  /*0d60*/  LEA.HI.X.SX32 R101, R109, R3, 0x1, P1 ;  /* 0x000000036d657211 */ /* 0x000fc400008f0eff */
[-C--:B------:R-:W-:Y:S01]  /*0d70*/  IADD3 R106, P6, R173, R2.reuse, RZ ;  /* 0x00000002ad6a7210 */ /* 0x080fe20007fde0ff */
[----:B------:R-:W5:Y:S01]  /*0d80*/  LDG.E.U16 R8, desc[UR44][R8.64] ;  /* 0x0000002c08087981 */ /* 0x000f62000c1e1500 */
[-C--:B------:R-:W-:Y:S02]  /*0d90*/  IADD3 R120, P1, R167, R2.reuse, RZ ;  /* 0x00000002a7787210 */ /* 0x080fe40007f3e0ff */
[-C--:B------:R-:W-:Y:S01]  /*0da0*/  LEA.HI.X.SX32 R123, R123, R3.reuse, 0x1, P2 ;  /* 0x000000037b7b7211 */ /* 0x080fe200010f0eff */
[----:B------:R-:W5:Y:S01]  /*0db0*/  LDG.E.U16 R80, desc[UR44][R80.64] ;  /* 0x0000002c50507981 */ /* 0x000f62000c1e1500 */
[-C--:B------:R-:W-:Y:S02]  /*0dc0*/  LEA.HI.X.SX32 R87, R103, R3.reuse, 0x1, P4 ;  /* 0x0000000367577211 */ /* 0x080fe400020f0eff */
[----:B------:R-:W-:Y:S01]  /*0dd0*/  LEA.HI.X.SX32 R97, R115, R3, 0x1, P3 ;  /* 0x0000000373617211 */ /* 0x000fe200018f0eff */
[----:B------:R-:W-:Y:S01]  /*0de0*/  IMAD R115, R145, 0x3b, RZ ;  /* 0x0000003b91737824 */ /* 0x000fe200078e02ff */
[-C--:B------:R-:W-:Y:S01]  /*0df0*/  IADD3 R124, P2, R179, R2.reuse, RZ ;  /* 0x00000002b37c7210 */ /* 0x080fe20007f5e0ff */
[----:B------:R-:W5:Y:S01]  /*0e00*/  LDG.E.U16 R56, desc[UR44][R56.64] ;  /* 0x0000002c38387981 */ /* 0x000f62000c1e1500 */
[----:B------:R-:W-:-:S02]  /*0e10*/  IADD3 R90, P4, R161, R2, RZ ;  /* 0x00000002a15a7210 */ /* 0x000fc40007f9e0ff */
[-C--:B------:R-:W-:Y:S01]  /*0e20*/  IADD3 R108, P3, R171, R2.reuse, RZ ;  /* 0x00000002ab6c7210 */ /* 0x080fe20007f7e0ff */
[----:B------:R-:W5:Y:S01]  /*0e30*/  LDG.E.U16 R48, desc[UR44][R48.64] ;  /* 0x0000002c30307981 */ /* 0x000f62000c1e1500 */
[-C--:B------:R-:W-:Y:S02]  /*0e40*/  LEA.HI.X.SX32 R113, R127, R3.reuse, 0x1, P0 ;  /* 0x000000037f717211 */ /* 0x080fe400000f0eff */
[-C--:B------:R-:W-:Y:S01]  /*0e50*/  LEA.HI.X.SX32 R93, R121, R3.reuse, 0x1, P5 ;  /* 0x00000003795d7211 */ /* 0x080fe200028f0eff */
[----:B------:R-:W5:Y:S01]  /*0e60*/  LDG.E.U16 R46, desc[UR44][R46.64] ;  /* 0x0000002c2e2e7981 */ /* 0x000f62000c1e1500 */
[----:B------:R-:W-:Y:S02]  /*0e70*/  IADD3 R128, P0, R183, R2, RZ ;  /* 0x00000002b7807210 */ /* 0x000fe40007f1e0ff */
[-C--:B------:R-:W-:Y:S01]  /*0e80*/  LEA.HI.X.SX32 R107, R131, R3.reuse, 0x1, P6 ;  /* 0x00000003836b7211 */ /* 0x080fe200030f0eff */
        /* <DEDUP_REMOVED lines=9> */
[----:B------:R-:W5:Y:S01]  /*0f20*/  LDG.E.U16 R124, desc[UR44][R124.64] ;  /* 0x0000002c7c7c7981 */ /* 0x000f62000c1e1500 */
[----:B------:R-:W-:-:S02]  /*0f30*/  IADD3 R104, P4, R175, R2, RZ ;  /* 0x00000002af687210 */ /* 0x000fc40007f9e0ff */
[-C--:B------:R-:W-:Y:S01]  /*0f40*/  IADD3 R118, P3, R185, R2.reuse, RZ ;  /* 0x00000002b9767210 */ /* 0x080fe20007f7e0ff */
[----:B------:R-:W5:Y:S01]  /*0f50*/  LDG.E.U16 R20, desc[UR44][R20.64] ;  /* 0x0000002c14147981 */ /* 0x000f62000c1e1500 */
[-C--:B------:R-:W-:Y:S02]  /*0f60*/  LEA.HI.X.SX32 R129, R115, R3.reuse, 0x1, P0 ;  /* 0x0000000373817211 */ /* 0x080fe400000f0eff */
[-C--:B------:R-:W-:Y:S01]  /*0f70*/  LEA.HI.X.SX32 R115, R117, R3.reuse, 0x1, P6 ;  /* 0x0000000375737211 */ /* 0x080fe200030f0eff */
[----:B------:R-:W5:Y:S01]  /*0f80*/  LDG.E.U16 R78, desc[UR44][R78.64] ;  /* 0x0000002c4e4e7981 */ /* 0x000f62000c1e1500 */
[-C--:B------:R-:W-:Y:S02]  /*0f90*/  LEA.HI.X.SX32 R127, R139, R3.reuse, 0x1, P1 ;  /* 0x000000038b7f7211 */ /* 0x080fe400008f0eff */
[----:B------:R-:W-:Y:S01]  /*0fa0*/  IADD3 R102, P5, R177, R2, RZ ;  /* 0x00000002b1667210 */ /* 0x000fe20007fbe0ff */
[----:B------:R1:W5:Y:S01]  /*0fb0*/  LDG.E.U16 R117, desc[UR44][R4.64] ;  /* 0x0000002c04757981 */ /* 0x000362000c1e1500 */
[----:B------:R-:W-:-:S02]  /*0fc0*/  LEA.HI.X.SX32 R105, R133, R3, 0x1, P4 ;  /* 0x0000000385697211 */ /* 0x000fc400020f0eff */
[-C--:B------:R-:W-:Y:S01]  /*0fd0*/  LEA.HI.X.SX32 R119, R141, R3.reuse, 0x1, P3 ;  /* 0x000000038d777211 */ /* 0x080fe200018f0eff */
[----:B------:R-:W5:Y:S01]  /*0fe0*/  LDG.E.U16 R64, desc[UR44][R64.64] ;  /* 0x0000002c40407981 */ /* 0x000f62000c1e1500 */
[----:B0-----:R-:W-:Y:S02]  /*0ff0*/  IADD3 R2, P4, R189, R2, RZ ;  /* 0x00000002bd027210 */ /* 0x001fe40007f9e0ff */
[-C--:B------:R-:W-:Y:S01]  /*1000*/  LEA.HI.X.SX32 R103, R135, R3.reuse, 0x1, P5 ;  /* 0x0000000387677211 */ /* 0x080fe200028f0eff */
[----:B------:R-:W5:Y:S01]  /*1010*/  LDG.E.U16 R68, desc[UR44][R68.64] ;  /* 0x0000002c44447981 */ /* 0x000f62000c1e1500 */
[----:B------:R-:W-:-:S03]  /*1020*/  LEA.HI.X.SX32 R3, R143, R3, 0x1, P4 ;  /* 0x000000038f037211 */ /* 0x000fc600020f0eff */
[----:B------:R-:W5:Y:S04]  /*1030*/  LDG.E.U16 R26, desc[UR44][R26.64] ;  /* 0x0000002c1a1a7981 */ /* 0x000f68000c1e1500 */
        /* <DEDUP_REMOVED lines=34> */
[----:B------:R0:W5:Y:S04]  /*1260*/  LDG.E.U16 R2, desc[UR44][R2.64] ;  /* 0x0000002c02027981 */ /* 0x000168000c1e1500 */
[----:B------:R-:W5:Y:S04]  /*1270*/  LDG.E.U16 R44, desc[UR44][R44.64] ;  /* 0x0000002c2c2c7981 */ /* 0x000f68000c1e1500 */
[----:B------:R-:W5:Y:S04]  /*1280*/  LDG.E.U16 R54, desc[UR44][R54.64] ;  /* 0x0000002c36367981 */ /* 0x000f68000c1e1500 */
[----:B------:R-:W5:Y:S04]  /*1290*/  LDG.E.U16 R50, desc[UR44][R50.64] ;  /* 0x0000002c32327981 */ /* 0x000f68000c1e1500 */
[----:B------:R-:W5:Y:S04]  /*12a0*/  LDG.E.U16 R82, desc[UR44][R82.64] ;  /* 0x0000002c52527981 */ /* 0x000f68000c1e1500 */
[----:B------:R-:W5:Y:S04]  /*12b0*/  LDG.E.U16 R88, desc[UR44][R88.64] ;  /* 0x0000002c58587981 */ /* 0x000f68000c1e1500 */
[----:B------:R-:W5:Y:S04]  /*12c0*/  LDG.E.U16 R92, desc[UR44][R92.64] ;  /* 0x0000002c5c5c7981 */ /* 0x000f68000c1e1500 */
[----:B------:R-:W5:Y:S04]  /*12d0*/  LDG.E.U16 R102, desc[UR44][R102.64] ;  /* 0x0000002c66667981 */ /* 0x000f68000c1e1500 */
[----:B------:R-:W5:Y:S01]  /*12e0*/  LDG.E.U16 R12, desc[UR44][R12.64] ;  /* 0x0000002c0c0c7981 */ /* 0x000f62000c1e1500 */
[----:B------:R-:W0:Y:S01]  /*12f0*/  S2UR UR4, SR_CgaCtaId ;  /* 0x00000000000479c3 */ /* 0x000e220000008800 */
[----:B-1----:R-:W-:-:S02]  /*1300*/  LOP3.LUT R5, R0, 0x3f, RZ, 0xc0, !PT ;  /* 0x0000003f00057812 */ /* 0x002fc400078ec0ff */
[----:B------:R-:W-:Y:S01]  /*1310*/  LOP3.LUT R4, R0, 0x40, RZ, 0xc0, !PT ;  /* 0x0000004000047812 */ /* 0x000fe200078ec0ff */
[----:B------:R-:W-:Y:S02]  /*1320*/  UMOV UR19, 0x400 ;  /* 0x0000040000137882 */ /* 0x000fe40000000000 */
[----:B------:R-:W-:Y:S01]  /*1330*/  IMAD.SHL.U32 R7, R5, 0x2, RZ ;  /* 0x0000000205077824 */ /* 0x000fe200078e00ff */
[----:B------:R-:W-:-:S03]  /*1340*/  UIADD3 UR46, UR6, 0x80, URZ ;  /* 0x00000080062e7890 */ /* 0x000fc6000fffe03f */
[----:B------:R-:W-:Y:S01]  /*1350*/  IMAD R7, R4, 0x80, R7 ;  /* 0x0000008004077824 */ /* 0x000fe200078e0207 */
[----:B------:R-:W-:-:S04]  /*1360*/  UISETP.GE.AND UP0, UPT, UR46, 0x1, UPT ;  /* 0x000000012e00788c */ /* 0x000fc8000bf06270 */
[C---:B0-----:R-:W-:Y:S01]  /*1370*/  LOP3.LUT R3, R7.reuse, 0x10, RZ, 0x3c, !PT ;  /* 0x0000001007037812 */ /* 0x041fe200078e3cff */
[----:B------:R-:W-:Y:S01]  /*1380*/  ULEA UR19, UR4, UR19, 0x18 ;  /* 0x0000001304137291 */ /* 0x000fe2000f8ec03f */
[C---:B------:R-:W-:Y:S02]  /*1390*/  LOP3.LUT R9, R7.reuse, 0x20, RZ, 0x3c, !PT ;  /* 0x0000002007097812 */ /* 0x040fe400078e3cff */
[----:B------:R-:W-:Y:S02]  /*13a0*/  LOP3.LUT R11, R7, 0x30, RZ, 0x3c, !PT ;  /* 0x00000030070b7812 */ /* 0x000fe400078e3cff */
[----:B------:R-:W-:-:S04]  /*13b0*/  PLOP3.LUT P0, PT, PT, PT, UP0, 0x80, 0x0 ;  /* 0x000000000000781c */ /* 0x000fc80003f0f008 */
[----:B--2---:R-:W-:Y:S04]  /*13c0*/  STS.U16 [R7+UR19], R116 ;  /* 0x0000007407007988 */ /* 0x004fe80008000413 */
[----:B---3--:R0:W-:Y:S04]  /*13d0*/  STS.U16 [R7+UR19+0x400], R10 ;  /* 0x0004000a07007988 */ /* 0x0081e80008000413 */
[----:B----4-:R-:W-:Y:S04]  /*13e0*/  STS.U16 [R7+UR19+0x800], R14 ;  /* 0x0008000e07007988 */ /* 0x010fe80008000413 */
[----:B-----5:R-:W-:Y:S04]  /*13f0*/  STS.U16 [R7+UR19+0x1000], R16 ;  /* 0x0010001007007988 */ /* 0x020fe80008000413 */
[----:B------:R-:W-:Y:S04]  /*1400*/  STS.U16 [R7+UR19+0xc00], R34 ;  /* 0x000c002207007988 */ /* 0x000fe80008000413 */
[----:B------:R-:W-:Y:S04]  /*1410*/  STS.U16 [R7+UR19+0x1800], R6 ;  /* 0x0018000607007988 */ /* 0x000fe80008000413 */
[----:B------:R1:W-:Y:S01]  /*1420*/  STS.U16 [R7+UR19+0x1c00], R8 ;  /* 0x001c000807007988 */ /* 0x0003e20008000413 */
[----:B------:R-:W-:Y:S01]  /*1430*/  IMAD.MOV.U32 R200, RZ, RZ, -0x800000 ;  /* 0xff800000ffc87424 */ /* 0x000fe200078e00ff */
[----:B0-----:R-:W-:Y:S01]  /*1440*/  MOV R10, 0x3f800000 ;  /* 0x3f800000000a7802 */ /* 0x001fe20000000f00 */
[----:B------:R-:W-:Y:S01]  /*1450*/  IMAD.MOV.U32 R239, RZ, RZ, -0x800000 ;  /* 0xff800000ffef7424 */ /* 0x000fe200078e00ff */
[----:B------:R-:W-:-:S02]  /*1460*/  CS2R R130, SRZ ;  /* 0x0000000000827805 */ /* 0x000fc4000001ff00 */
[----:B------:R-:W-:Y:S02]  /*1470*/  CS2R R132, SRZ ;  /* 0x0000000000847805 */ /* 0x000fe4000001ff00 */
[----:B------:R-:W-:Y:S02]  /*1480*/  CS2R R134, SRZ ;  /* 0x0000000000867805 */ /* 0x000fe4000001ff00 */
[----:B------:R-:W-:Y:S02]  /*1490*/  CS2R R136, SRZ ;  /* 0x0000000000887805 */ /* 0x000fe4000001ff00 */
[----:B------:R-:W-:Y:S02]  /*14a0*/  CS2R R138, SRZ ;  /* 0x00000000008a7805 */ /* 0x000fe4000001ff00 */
[----:B------:R-:W-:Y:S01]  /*14b0*/  CS2R R140, SRZ ;  /* 0x00000000008c7805 */ /* 0x000fe2000001ff00 */
[----:B-1----:R-:W-:Y:S01]  /*14c0*/  IMAD.MOV.U32 R8, RZ, RZ, 0x3f800000 ;  /* 0x3f800000ff087424 */ /* 0x002fe200078e00ff */
[----:B------:R-:W-:-:S02]  /*14d0*/  CS2R R142, SRZ ;  /* 0x00000000008e7805 */ /* 0x000fc4000001ff00 */
[----:B------:R-:W-:Y:S02]  /*14e0*/  CS2R R144, SRZ ;  /* 0x0000000000907805 */ /* 0x000fe4000001ff00 */
[----:B------:R-:W-:Y:S02]  /*14f0*/  CS2R R146, SRZ ;  /* 0x0000000000927805 */ /* 0x000fe4000001ff00 */
[----:B------:R-:W-:Y:S02]  /*1500*/  CS2R R148, SRZ ;  /* 0x0000000000947805 */ /* 0x000fe4000001ff00 */
[----:B------:R-:W-:Y:S01]  /*1510*/  CS2R R150, SRZ ;  /* 0x0000000000967805 */ /* 0x000fe2000001ff00 */
[----:B------:R-:W-:Y:S04]  /*1520*/  STS.U16 [R7+UR19+0x1400], R117 ;  /* 0x0014007507007988 */ /* 0x000fe80008000413 */
[----:B------:R-:W-:Y:S04]  /*1530*/  STS.U16 [R3+UR19+0x80], R80 ;  /* 0x0000805003007988 */ /* 0x000fe80008000413 */
[----:B------:R-:W-:Y:S04]  /*1540*/  STS.U16 [R3+UR19+0x480], R56 ;  /* 0x0004803803007988 */ /* 0x000fe80008000413 */
[----:B------:R-:W-:Y:S04]  /*1550*/  STS.U16 [R3+UR19+0x880], R48 ;  /* 0x0008803003007988 */ /* 0x000fe80008000413 */
[----:B------:R-:W-:Y:S04]  /*1560*/  STS.U16 [R3+UR19+0xc80], R46 ;  /* 0x000c802e03007988 */ /* 0x000fe80008000413 */
[----:B------:R-:W-:Y:S04]  /*1570*/  STS.U16 [R3+UR19+0x1080], R24 ;  /* 0x0010801803007988 */ /* 0x000fe80008000413 */
[----:B------:R-:W-:Y:S04]  /*1580*/  STS.U16 [R3+UR19+0x1480], R110 ;  /* 0x0014806e03007988 */ /* 0x000fe80008000413 */
[----:B------:R-:W-:Y:S04]  /*1590*/  STS.U16 [R3+UR19+0x1880], R122 ;  /* 0x0018807a03007988 */ /* 0x000fe80008000413 */
[----:B------:R0:W-:Y:S04]  /*15a0*/  STS.U16 [R3+UR19+0x1c80], R124 ;  /* 0x001c807c03007988 */ /* 0x0001e80008000413 */
[----:B------:R-:W-:Y:S01]  /*15b0*/  STS.U16 [R9+UR19+0x100], R78 ;  /* 0x0001004e09007988 */ /* 0x000fe20008000413 */
[----:B0-----:R-:W-:-:S03]  /*15c0*/  LOP3.LUT R3, R7, 0x40, RZ, 0x3c, !PT ;  /* 0x0000004007037812 */ /* 0x001fc600078e3cff */
[----:B------:R-:W-:Y:S04]  /*15d0*/  STS.U16 [R9+UR19+0x500], R20 ;  /* 0x0005001409007988 */ /* 0x000fe80008000413 */
[----:B------:R-:W-:Y:S04]  /*15e0*/  STS.U16 [R9+UR19+0x900], R64 ;  /* 0x0009004009007988 */ /* 0x000fe80008000413 */
[----:B------:R-:W-:Y:S04]  /*15f0*/  STS.U16 [R9+UR19+0xd00], R68 ;  /* 0x000d004409007988 */ /* 0x000fe80008000413 */
[----:B------:R-:W-:Y:S04]  /*1600*/  STS.U16 [R9+UR19+0x1100], R26 ;  /* 0x0011001a09007988 */ /* 0x000fe80008000413 */
[----:B------:R-:W-:Y:S04]  /*1610*/  STS.U16 [R9+UR19+0x1500], R100 ;  /* 0x0015006409007988 */ /* 0x000fe80008000413 */
[----:B------:R-:W-:Y:S04]  /*1620*/  STS.U16 [R9+UR19+0x1900], R120 ;  /* 0x0019007809007988 */ /* 0x000fe80008000413 */
[----:B------:R0:W-:Y:S04]  /*1630*/  STS.U16 [R9+UR19+0x1d00], R126 ;  /* 0x001d007e09007988 */ /* 0x0001e80008000413 */
[----:B------:R-:W-:Y:S04]  /*1640*/  STS.U16 [R11+UR19+0x180], R32 ;  /* 0x000180200b007988 */ /* 0x000fe80008000413 */
[----:B------:R-:W-:Y:S01]  /*1650*/  STS.U16 [R11+UR19+0x580], R66 ;  /* 0x000580420b007988 */ /* 0x000fe20008000413 */
[----:B0-----:R-:W-:-:S03]  /*1660*/  LOP3.LUT R9, R7, 0x50, RZ, 0x3c, !PT ;  /* 0x0000005007097812 */ /* 0x001fc600078e3cff */
        /* <DEDUP_REMOVED lines=25> */
[----:B------:R-:W-:Y:S04]  /*1800*/  STS.U16 [R11+UR19+0x700], R40 ;  /* 0x000700280b007988 */ /* 0x000fe80008000413 */
[----:B------:R-:W-:Y:S04]  /*1810*/  STS.U16 [R11+UR19+0xb00], R52 ;  /* 0x000b00340b007988 */ /* 0x000fe80008000413 */
[----:B------:R-:W-:Y:S04]  /*1820*/  STS.U16 [R11+UR19+0xf00], R74 ;  /* 0x000f004a0b007988 */ /* 0x000fe80008000413 */
[----:B------:R-:W-:Y:S04]  /*1830*/  STS.U16 [R11+UR19+0x1300], R86 ;  /* 0x001300560b007988 */ /* 0x000fe80008000413 */
[----:B------:R-:W-:Y:S04]  /*1840*/  STS.U16 [R11+UR19+0x1700], R90 ;  /* 0x0017005a0b007988 */ /* 0x000fe80008000413 */
[----:B------:R-:W-:Y:S04]  /*1850*/  STS.U16 [R11+UR19+0x1b00], R104 ;  /* 0x001b00680b007988 */ /* 0x000fe80008000413 */
[----:B------:R1:W-:Y:S01]  /*1860*/  STS.U16 [R11+UR19+0x1f00], R2 ;  /* 0x001f00020b007988 */ /* 0x0003e20008000413 */
[----:B------:R-:W-:-:S03]  /*1870*/  IMAD.MOV.U32 R7, RZ, RZ, 0x3f800000 ;  /* 0x3f800000ff077424 */ /* 0x000fc600078e00ff */
[----:B------:R-:W-:Y:S01]  /*1880*/  STS.U16 [R3+UR19+0x380], R44 ;  /* 0x0003802c03007988 */ /* 0x000fe20008000413 */
[----:B------:R-:W-:-:S03]  /*1890*/  MOV R56, 0xff800000 ;  /* 0xff80000000387802 */ /* 0x000fc60000000f00 */
[----:B------:R-:W-:Y:S01]  /*18a0*/  STS.U16 [R3+UR19+0x780], R54 ;  /* 0x0007803603007988 */ /* 0x000fe20008000413 */
[----:B0-----:R-:W-:-:S03]  /*18b0*/  IMAD.MOV.U32 R9, RZ, RZ, 0x3f800000 ;  /* 0x3f800000ff097424 */ /* 0x001fc600078e00ff */
[----:B------:R-:W-:Y:S01]  /*18c0*/  STS.U16 [R3+UR19+0xb80], R50 ;  /* 0x000b803203007988 */ /* 0x000fe20008000413 */
[----:B-1----:R-:W-:-:S03]  /*18d0*/  IMAD.MOV.U32 R11, RZ, RZ, -0x800000 ;  /* 0xff800000ff0b7424 */ /* 0x002fc600078e00ff */
[----:B------:R-:W-:Y:S01]  /*18e0*/  STS.U16 [R3+UR19+0xf80], R82 ;  /* 0x000f805203007988 */ /* 0x000fe20008000413 */
[----:B------:R-:W-:-:S03]  /*18f0*/  CS2R R120, SRZ ;  /* 0x0000000000787805 */ /* 0x000fc6000001ff00 */
[----:B------:R0:W-:Y:S01]  /*1900*/  STS.U16 [R3+UR19+0x1380], R88 ;  /* 0x0013805803007988 */ /* 0x0001e20008000413 */
[----:B------:R-:W-:-:S03]  /*1910*/  CS2R R122, SRZ ;  /* 0x00000000007a7805 */ /* 0x000fc6000001ff00 */
[----:B------:R1:W-:Y:S01]  /*1920*/  STS.U16 [R3+UR19+0x1780], R92 ;  /* 0x0017805c03007988 */ /* 0x0003e20008000413 */
[----:B------:R-:W-:-:S03]  /*1930*/  CS2R R124, SRZ ;  /* 0x00000000007c7805 */ /* 0x000fc6000001ff00 */
[----:B------:R2:W-:Y:S01]  /*1940*/  STS.U16 [R3+UR19+0x1b80], R102 ;  /* 0x001b806603007988 */ /* 0x0005e20008000413 */
[----:B------:R-:W-:-:S03]  /*1950*/  CS2R R126, SRZ ;  /* 0x00000000007e7805 */ /* 0x000fc6000001ff00 */
[----:B------:R3:W-:Y:S01]  /*1960*/  STS.U16 [R3+UR19+0x1f80], R12 ;  /* 0x001f800c03007988 */ /* 0x0007e20008000413 */
[----:B------:R-:W-:Y:S02]  /*1970*/  CS2R R128, SRZ ;  /* 0x0000000000807805 */ /* 0x000fe4000001ff00 */
[----:B0-----:R-:W-:Y:S02]  /*1980*/  CS2R R88, SRZ ;  /* 0x0000000000587805 */ /* 0x001fe4000001ff00 */
[----:B------:R-:W-:Y:S02]  /*1990*/  CS2R R90, SRZ ;  /* 0x00000000005a7805 */ /* 0x000fe4000001ff00 */
[----:B-1----:R-:W-:Y:S02]  /*19a0*/  CS2R R92, SRZ ;  /* 0x00000000005c7805 */ /* 0x002fe4000001ff00 */
[----:B------:R-:W-:Y:S02]  /*19b0*/  CS2R R94, SRZ ;  /* 0x00000000005e7805 */ /* 0x000fe4000001ff00 */
[----:B------:R-:W-:-:S02]  /*19c0*/  CS2R R96, SRZ ;  /* 0x0000000000607805 */ /* 0x000fc4000001ff00 */
[----:B------:R-:W-:Y:S02]  /*19d0*/  CS2R R98, SRZ ;  /* 0x0000000000627805 */ /* 0x000fe4000001ff00 */
[----:B------:R-:W-:Y:S02]  /*19e0*/  CS2R R100, SRZ ;  /* 0x0000000000647805 */ /* 0x000fe4000001ff00 */
[----:B--2---:R-:W-:Y:S02]  /*19f0*/  CS2R R102, SRZ ;  /* 0x0000000000667805 */ /* 0x004fe4000001ff00 */
[----:B------:R-:W-:Y:S02]  /*1a00*/  CS2R R104, SRZ ;  /* 0x0000000000687805 */ /* 0x000fe4000001ff00 */
[----:B------:R-:W-:Y:S02]  /*1a10*/  CS2R R106, SRZ ;  /* 0x00000000006a7805 */ /* 0x000fe4000001ff00 */
[----:B------:R-:W-:-:S02]  /*1a20*/  CS2R R108, SRZ ;  /* 0x00000000006c7805 */ /* 0x000fc4000001ff00 */
[----:B------:R-:W-:Y:S02]  /*1a30*/  CS2R R110, SRZ ;  /* 0x00000000006e7805 */ /* 0x000fe4000001ff00 */
[----:B------:R-:W-:Y:S02]  /*1a40*/  CS2R R112, SRZ ;  /* 0x0000000000707805 */ /* 0x000fe4000001ff00 */
[----:B------:R-:W-:Y:S02]  /*1a50*/  CS2R R114, SRZ ;  /* 0x0000000000727805 */ /* 0x000fe4000001ff00 */
[----:B------:R-:W-:Y:S02]  /*1a60*/  CS2R R116, SRZ ;  /* 0x0000000000747805 */ /* 0x000fe4000001ff00 */
[----:B------:R-:W-:Y:S02]  /*1a70*/  CS2R R118, SRZ ;  /* 0x0000000000767805 */ /* 0x000fe4000001ff00 */
[----:B------:R-:W-:Y:S01]  /*1a80*/  LOP3.LUT R2, R0, 0x60, RZ, 0xc0, !PT ;  /* 0x0000006000027812 */ /* 0x000fe200078ec0ff */
[----:B---3--:R-:W-:Y:S06]  /*1a90*/  @!P0 BRA `(.L_x_0) ;  /* 0x0000005400c08947 */ /* 0x008fec0003800000 */
[----:B------:R-:W0:Y:S01]  /*1aa0*/  LDC.64 R200, c[0x0][0x250] ;  /* 0x00009400ffc87b82 */ /* 0x000e220000000a00 */
[----:B------:R-:W-:Y:S01]  /*1ab0*/  SHF.R.U32.HI R4, RZ, 0x6, R0 ;  /* 0x00000006ff047819 */ /* 0x000fe20000011600 */
[----:B------:R-:W-:Y:S01]  /*1ac0*/  ULDC.64 UR16, c[0x0][0x260] ;  /* 0x0000980000107ab9 */ /* 0x000fe20000000a00 */
[----:B------:R-:W-:Y:S01]  /*1ad0*/  ULDC UR5, c[0x0][0x258] ;  /* 0x0000960000057ab9 */ /* 0x000fe20000000800 */
[C---:B------:R-:W-:Y:S01]  /*1ae0*/  IMAD R7, R5.reuse, UR17, RZ ;  /* 0x0000001105077c24 */ /* 0x040fe2000f8e02ff */
[----:B------:R-:W-:Y:S01]  /*1af0*/  SGXT.U32 R4, R4, 0x1 ;  /* 0x000000010404781a */ /* 0x000fe20000000000 */
[----:B------:R-:W-:Y:S01]  /*1b00*/  IMAD R5, R5, UR5, RZ ;  /* 0x0000000505057c24 */ /* 0x000fe2000f8e02ff */
[----:B------:R-:W-:Y:S01]  /*1b10*/  UIMAD UR16, UR18, UR16, URZ ;  /* 0x00000010121072a4 */ /* 0x000fe2000f8e023f */
[----:B------:R-:W1:Y:S01]  /*1b20*/  LDC R30, c[0x0][0x268] ;  /* 0x00009a00ff1e7b82 */ /* 0x000e620000000800 */
[----:B------:R-:W-:Y:S01]  /*1b30*/  ULDC.64 UR8, c[0x0][0x218] ;  /* 0x0000860000087ab9 */ /* 0x000fe20000000a00 */
[C---:B------:R-:W-:Y:S01]  /*1b40*/  IMAD.SHL.U32 R6, R5.reuse, 0x2, RZ ;  /* 0x0000000205067824 */ /* 0x040fe200078e00ff */
[----:B------:R-:W-:Y:S01]  /*1b50*/  USHF.L.U32 UR4, UR16, 0x1, URZ ;  /* 0x0000000110047899 */ /* 0x000fe2000800063f */
[----:B------:R-:W-:Y:S01]  /*1b60*/  IMAD.HI R5, R5, 0x2, RZ ;  /* 0x0000000205057827 */ /* 0x000fe200078e02ff */
[----:B------:R-:W-:Y:S01]  /*1b70*/  ULDC.64 UR10, c[0x0][0x220] ;  /* 0x00008800000a7ab9 */ /* 0x000fe20000000a00 */
[----:B------:R-:W-:Y:S01]  /*1b80*/  SHF.R.U32.HI R2, RZ, 0x1, R2 ;  /* 0x00000001ff027819 */ /* 0x000fe20000011602 */
[----:B------:R-:W-:Y:S01]  /*1b90*/  USHF.R.U32.HI UR12, URZ, 0x4, UR19 ;  /* 0x000000043f0c7899 */ /* 0x000fe20008011613 */
[C---:B------:R-:W-:Y:S01]  /*1ba0*/  IMAD.SHL.U32 R9, R7.reuse, 0x2, RZ ;  /* 0x0000000207097824 */ /* 0x040fe200078e00ff */
[----:B------:R-:W-:Y:S01]  /*1bb0*/  UMOV UR7, URZ ;  /* 0x0000003f00077c82 */ /* 0x000fe20008000000 */
[----:B------:R-:W-:Y:S01]  /*1bc0*/  IMAD.U32 R26, RZ, RZ, UR4 ;  /* 0x00000004ff1a7e24 */ /* 0x000fe2000f8e00ff */
[----:B------:R-:W-:Y:S01]  /*1bd0*/  UIMAD.WIDE UR4, UR16, 0x2, URZ ;  /* 0x00000002100478a5 */ /* 0x000fe2000f8e023f */
[----:B------:R-:W-:Y:S01]  /*1be0*/  IMAD.HI R7, R7, 0x2, RZ ;  /* 0x0000000207077827 */ /* 0x000fe200078e02ff */
[----:B------:R-:W-:Y:S01]  /*1bf0*/  USGXT.U32 UR12, UR12, 0xe ;  /* 0x0000000e0c0c789a */ /* 0x000fe20008000000 */
[----:B------:R-:W-:-:S02]  /*1c00*/  CS2R R120, SRZ ;  /* 0x0000000000787805 */ /* 0x000fc4000001ff00 */
[----:B------:R-:W-:Y:S01]  /*1c10*/  IADD3 R26, P2, P3, R9, UR10, R26 ;  /* 0x0000000a091a7c10 */ /* 0x000fe2000fb5e01a */
[----:B0-----:R-:W-:Y:S01]  /*1c20*/  IMAD R8, R4, R201, RZ ;  /* 0x000000c904087224 */ /* 0x001fe200078e02ff */
[----:B------:R-:W-:Y:S01]  /*1c30*/  MOV R28, UR5 ;  /* 0x00000005001c7c02 */ /* 0x000fe20008000f00 */
[----:B------:R-:W-:Y:S01]  /*1c40*/  IMAD R200, R200, UR18, RZ ;  /* 0x00000012c8c87c24 */ /* 0x000fe2000f8e02ff */
[----:B------:R-:W-:Y:S01]  /*1c50*/  CS2R R122, SRZ ;  /* 0x00000000007a7805 */ /* 0x000fe2000001ff00 */
[----:B------:R-:W-:Y:S01]  /*1c60*/  IMAD R10, R201, 0x2, R8 ;  /* 0x00000002c90a7824 */ /* 0x000fe200078e0208 */
[----:B------:R-:W-:Y:S01]  /*1c70*/  IADD3.X R28, R7, UR11, R28, P2, P3 ;  /* 0x0000000b071c7c10 */ /* 0x000fe200097e641c */
[C---:B------:R-:W-:Y:S01]  /*1c80*/  IMAD.SHL.U32 R3, R200.reuse, 0x2, RZ ;  /* 0x00000002c8037824 */ /* 0x040fe200078e00ff */
[----:B------:R-:W-:Y:S01]  /*1c90*/  CS2R R124, SRZ ;  /* 0x00000000007c7805 */ /* 0x000fe2000001ff00 */
[C---:B------:R-:W-:Y:S01]  /*1ca0*/  IMAD R12, R201.reuse, 0x2, R10 ;  /* 0x00000002c90c7824 */ /* 0x040fe200078e020a */
[----:B------:R-:W-:Y:S01]  /*1cb0*/  CS2R R126, SRZ ;  /* 0x00000000007e7805 */ /* 0x000fe2000001ff00 */
[----:B------:R-:W-:Y:S01]  /*1cc0*/  IMAD.HI R200, R200, 0x2, RZ ;  /* 0x00000002c8c87827 */ /* 0x000fe200078e02ff */
[----:B------:R-:W-:Y:S01]  /*1cd0*/  IADD3 R27, P0, P1, R6, UR8, R3 ;  /* 0x00000008061b7c10 */ /* 0x000fe2000f91e003 */
[----:B------:R-:W-:Y:S01]  /*1ce0*/  UIADD3 UR8, UR19, 0x4000, URZ ;  /* 0x0000400013087890 */ /* 0x000fe2000fffe03f */
[----:B------:R-:W-:Y:S01]  /*1cf0*/  LEA R14, R201, R12, 0x1 ;  /* 0x0000000cc90e7211 */ /* 0x000fe200078e08ff */
[----:B-1----:R-:W-:Y:S01]  /*1d00*/  IMAD R9, R4, R30, RZ ;  /* 0x0000001e04097224 */ /* 0x002fe200078e02ff */
[----:B------:R-:W-:Y:S01]  /*1d10*/  SHF.R.U32.HI R3, RZ, 0x2, R0 ;  /* 0x00000002ff037819 */ /* 0x000fe20000011600 */
[----:B------:R-:W-:Y:S01]  /*1d20*/  USHF.R.U32.HI UR14, URZ, 0x4, UR8 ;  /* 0x000000043f0e7899 */ /* 0x000fe20008011608 */
[----:B------:R-:W-:Y:S01]  /*1d30*/  IADD3.X R29, R5, UR9, R200, P0, P1 ;  /* 0x00000009051d7c10 */ /* 0x000fe200087e24c8 */
[C---:B------:R-:W-:Y:S01]  /*1d40*/  IMAD R16, R201.reuse, 0x2, R14 ;  /* 0x00000002c9107824 */ /* 0x040fe200078e020e */
[-C--:B------:R-:W-:Y:S01]  /*1d50*/  LEA R154, P0, R8, R27.reuse, 0x1 ;  /* 0x0000001b089a7211 */ /* 0x080fe200078008ff */
[----:B------:R-:W-:Y:S01]  /*1d60*/  IMAD R5, R30, 0x2, R9 ;  /* 0x000000021e057824 */ /* 0x000fe200078e0209 */
[----:B------:R-:W-:Y:S01]  /*1d70*/  LEA R152, P1, R10, R27, 0x1 ;  /* 0x0000001b0a987211 */ /* 0x000fe200078208ff */
[C---:B------:R-:W-:Y:S01]  /*1d80*/  IMAD R0, R201.reuse, 0x2, R16 ;  /* 0x00000002c9007824 */ /* 0x040fe200078e0210 */
[-C--:B------:R-:W-:Y:S01]  /*1d90*/  LEA.HI.X.SX32 R155, R8, R29.reuse, 0x1, P0 ;  /* 0x0000001d089b7211 */ /* 0x080fe200000f0eff */
[----:B------:R-:W-:Y:S01]  /*1da0*/  IMAD R7, R30, 0x2, R5 ;  /* 0x000000021e077824 */ /* 0x000fe200078e0205 */
[----:B------:R-:W-:Y:S01]  /*1db0*/  LEA.HI.X.SX32 R153, R10, R29, 0x1, P1 ;  /* 0x0000001d0a997211 */ /* 0x000fe200008f0eff */
[----:B------:R-:W-:Y:S01]  /*1dc0*/  IMAD R6, R201, 0x2, R0 ;  /* 0x00000002c9067824 */ /* 0x000fe200078e0200 */
[----:B------:R-:W-:Y:S01]  /*1dd0*/  SGXT.U32 R3, R3, 0x3 ;  /* 0x000000030303781a */ /* 0x000fe20000000000 */
[----:B------:R0:W-:Y:S01]  /*1de0*/  STL.64 [R1+0x118], R154 ;  /* 0x0001189a01007387 */ /* 0x0001e20000100a00 */
[C---:B------:R-:W-:Y:S01]  /*1df0*/  IMAD R11, R30.reuse, 0x2, R7 ;  /* 0x000000021e0b7824 */ /* 0x040fe200078e0207 */
[----:B------:R-:W-:Y:S01]  /*1e00*/  UIADD3 UR8, UP0, UR12, 0x80, URZ ;  /* 0x000000800c087890 */ /* 0x000fe2000ff1e03f */
[C---:B------:R-:W-:Y:S01]  /*1e10*/  IMAD R18, R201.reuse, 0x2, R6 ;  /* 0x00000002c9127824 */ /* 0x040fe200078e0206 */
[----:B------:R1:W-:Y:S01]  /*1e20*/  STL.64 [R1+0x110], R152 ;  /* 0x0001109801007387 */ /* 0x0003e20000100a00 */
[----:B------:R-:W-:Y:S01]  /*1e30*/  IMAD R13, R30, 0x2, R11 ;  /* 0x000000021e0d7824 */ /* 0x000fe200078e020b */
[----:B------:R-:W-:Y:S01]  /*1e40*/  LOP3.LUT R2, R2, UR6, R3, 0xfe, !PT ;  /* 0x0000000602027c12 */ /* 0x000fe2000f8efe03 */
[C---:B------:R-:W-:Y:S01]  /*1e50*/  IMAD R4, R201.reuse, 0x2, R18 ;  /* 0x00000002c9047824 */ /* 0x040fe200078e0212 */
[----:B------:R-:W-:Y:S01]  /*1e60*/  USGXT.U32 UR14, UR14, 0xe ;  /* 0x0000000e0e0e789a */ /* 0x000fe20008000000 */
[----:B------:R-:W-:Y:S01]  /*1e70*/  IMAD R15, R30, 0x2, R13 ;  /* 0x000000021e0f7824 */ /* 0x000fe200078e020d */
[----:B------:R-:W-:Y:S01]  /*1e80*/  UMOV UR6, URZ ;  /* 0x0000003f00067c82 */ /* 0x000fe20008000000 */
[C---:B------:R-:W-:Y:S01]  /*1e90*/  IMAD R20, R201.reuse, 0x2, R4 ;  /* 0x00000002c9147824 */ /* 0x040fe200078e0204 */
[-C--:B0-----:R-:W-:Y:S01]  /*1ea0*/  LEA R154, P0, R12, R27.reuse, 0x1 ;  /* 0x0000001b0c9a7211 */ /* 0x081fe200078008ff */
[----:B------:R-:W-:Y:S01]  /*1eb0*/  IMAD R17, R30, 0x2, R15 ;  /* 0x000000021e117824 */ /* 0x000fe200078e020f */
[----:B------:R-:W-:Y:S01]  /*1ec0*/  UIADD3.X UR9, UR6, 0x40000040, URZ, UP0, !UPT ;  /* 0x4000004006097890 */ /* 0x000fe200087fe43f */
[C---:B------:R-:W-:Y:S01]  /*1ed0*/  IMAD R22, R201.reuse, 0x2, R20 ;  /* 0x00000002c9167824 */ /* 0x040fe200078e0214 */
[----:B-1----:R-:W-:Y:S01]  /*1ee0*/  LEA R152, P1, R14, R27, 0x1 ;  /* 0x0000001b0e987211 */ /* 0x002fe200078208ff */
[----:B------:R-:W-:Y:S01]  /*1ef0*/  IMAD R19, R30, 0x2, R17 ;  /* 0x000000021e137824 */ /* 0x000fe200078e0211 */
[-C--:B------:R-:W-:Y:S01]  /*1f00*/  LEA.HI.X.SX32 R155, R12, R29.reuse, 0x1, P0 ;  /* 0x0000001d0c9b7211 */ /* 0x080fe200000f0eff */
[----:B------:R-:W-:Y:S01]  /*1f10*/  UIADD3 UR10, UP0, UR14, 0x2, URZ ;  /* 0x000000020e0a7890 */ /* 0x000fe2000ff1e03f */
[----:B------:R-:W-:Y:S01]  /*1f20*/  LEA.HI.X.SX32 R153, R14, R29, 0x1, P1 ;  /* 0x0000001d0e997211 */ /* 0x000fe200008f0eff */
[C---:B------:R-:W-:Y:S01]  /*1f30*/  IMAD R21, R30.reuse, 0x2, R19 ;  /* 0x000000021e157824 */ /* 0x040fe200078e0213 */
[C---:B------:R-:W-:Y:S01]  /*1f40*/  LEA R8, R201.reuse, R22, 0x1 ;  /* 0x00000016c9087211 */ /* 0x040fe200078e08ff */
[----:B------:R0:W-:Y:S01]  /*1f50*/  STL.64 [R1+0x108], R154 ;  /* 0x0001089a01007387 */ /* 0x0001e20000100a00 */
[----:B------:R-:W-:Y:S01]  /*1f60*/  UIADD3.X UR11, UR7, 0x40000040, URZ, UP0, !UPT ;  /* 0x40000040070b7890 */ /* 0x000fe200087fe43f */
[C---:B------:R-:W-:Y:S01]  /*1f70*/  IMAD R23, R30.reuse, 0x2, R21 ;  /* 0x000000021e177824 */ /* 0x040fe200078e0215 */
[----:B------:R-:W-:Y:S01]  /*1f80*/  CS2R R128, SRZ ;  /* 0x0000000000807805 */ /* 0x000fe2000001ff00 */
[----:B------:R1:W-:Y:S01]  /*1f90*/  STL.64 [R1+0x100], R152 ;  /* 0x0001009801007387 */ /* 0x0003e20000100a00 */
[C---:B------:R-:W-:Y:S01]  /*1fa0*/  IMAD R10, R201.reuse, 0x2, R8 ;  /* 0x00000002c90a7824 */ /* 0x040fe200078e0208 */
[----:B------:R-:W-:Y:S01]  /*1fb0*/  CS2R R130, SRZ ;  /* 0x0000000000827805 */ /* 0x000fe2000001ff00 */
[----:B------:R-:W-:Y:S01]  /*1fc0*/  IMAD R24, R30, 0x2, R23 ;  /* 0x000000021e187824 */ /* 0x000fe200078e0217 */
[----:B------:R-:W-:Y:S01]  /*1fd0*/  CS2R R132, SRZ ;  /* 0x0000000000847805 */ /* 0x000fe2000001ff00 */
[----:B------:R-:W-:Y:S01]  /*1fe0*/  IMAD R12, R201, 0x2, R10 ;  /* 0x00000002c90c7824 */ /* 0x000fe200078e020a */
[----:B------:R-:W-:-:S02]  /*1ff0*/  CS2R R134, SRZ ;  /* 0x0000000000867805 */ /* 0x000fc4000001ff00 */
[----:B------:R-:W-:Y:S02]  /*2000*/  CS2R R136, SRZ ;  /* 0x0000000000887805 */ /* 0x000fe4000001ff00 */
[-C--:B0-----:R-:W-:Y:S02]  /*2010*/  LEA R154, P0, R16, R27.reuse, 0x1 ;  /* 0x0000001b109a7211 */ /* 0x081fe400078008ff */
[----:B------:R-:W-:Y:S02]  /*2020*/  CS2R R138, SRZ ;  /* 0x00000000008a7805 */ /* 0x000fe4000001ff00 */
[----:B------:R-:W-:Y:S02]  /*2030*/  LEA R14, R201, R12, 0x1 ;  /* 0x0000000cc90e7211 */ /* 0x000fe400078e08ff */
[----:B------:R-:W-:Y:S02]  /*2040*/  CS2R R140, SRZ ;  /* 0x00000000008c7805 */ /* 0x000fe4000001ff00 */
[----:B-1----:R-:W-:-:S02]  /*2050*/  LEA R152, P1, R0, R27, 0x1 ;  /* 0x0000001b00987211 */ /* 0x002fc400078208ff */
[----:B------:R-:W-:Y:S02]  /*2060*/  CS2R R142, SRZ ;  /* 0x00000000008e7805 */ /* 0x000fe4000001ff00 */
[-C--:B------:R-:W-:Y:S02]  /*2070*/  LEA.HI.X.SX32 R155, R16, R29.reuse, 0x1, P0 ;  /* 0x0000001d109b7211 */ /* 0x080fe400000f0eff */
[----:B------:R-:W-:Y:S02]  /*2080*/  CS2R R144, SRZ ;  /* 0x0000000000907805 */ /* 0x000fe4000001ff00 */
[----:B------:R-:W-:Y:S01]  /*2090*/  LEA.HI.X.SX32 R153, R0, R29, 0x1, P1 ;  /* 0x0000001d00997211 */ /* 0x000fe200008f0eff */
[----:B------:R-:W-:Y:S01]  /*20a0*/  IMAD R0, R201, 0x2, R14 ;  /* 0x00000002c9007824 */ /* 0x000fe200078e020e */
[----:B------:R-:W-:Y:S01]  /*20b0*/  LEA R25, R30, R24, 0x1 ;  /* 0x000000181e197211 */ /* 0x000fe200078e08ff */
[----:B------:R0:W-:Y:S01]  /*20c0*/  STL.64 [R1+0xf8], R154 ;  /* 0x0000f89a01007387 */ /* 0x0001e20000100a00 */
[----:B------:R-:W-:-:S02]  /*20d0*/  CS2R R146, SRZ ;  /* 0x0000000000927805 */ /* 0x000fc4000001ff00 */
[----:B------:R-:W-:Y:S02]  /*20e0*/  CS2R R148, SRZ ;  /* 0x0000000000947805 */ /* 0x000fe4000001ff00 */
[----:B------:R-:W-:Y:S01]  /*20f0*/  CS2R R150, SRZ ;  /* 0x0000000000967805 */ /* 0x000fe2000001ff00 */
[----:B------:R1:W-:Y:S01]  /*2100*/  STL.64 [R1+0xf0], R152 ;  /* 0x0000f09801007387 */ /* 0x0003e20000100a00 */
[----:B------:R-:W-:Y:S02]  /*2110*/  CS2R R88, SRZ ;  /* 0x0000000000587805 */ /* 0x000fe4000001ff00 */
[----:B------:R-:W-:Y:S02]  /*2120*/  CS2R R90, SRZ ;  /* 0x00000000005a7805 */ /* 0x000fe4000001ff00 */
[----:B------:R-:W-:Y:S02]  /*2130*/  CS2R R92, SRZ ;  /* 0x00000000005c7805 */ /* 0x000fe4000001ff00 */
[----:B------:R-:W-:-:S02]  /*2140*/  CS2R R94, SRZ ;  /* 0x00000000005e7805 */ /* 0x000fc4000001ff00 */
[----:B------:R-:W-:Y:S02]  /*2150*/  CS2R R96, SRZ ;  /* 0x0000000000607805 */ /* 0x000fe4000001ff00 */
[----:B------:R-:W-:Y:S02]  /*2160*/  CS2R R98, SRZ ;  /* 0x0000000000627805 */ /* 0x000fe4000001ff00 */
[----:B------:R-:W-:Y:S02]  /*2170*/  CS2R R100, SRZ ;  /* 0x0000000000647805 */ /* 0x000fe4000001ff00 */
[----:B0-----:R-:W-:Y:S02]  /*2180*/  LEA R154, P0, R6, R27, 0x1 ;  /* 0x0000001b069a7211 */ /* 0x001fe400078008ff */
[----:B------:R-:W-:Y:S02]  /*2190*/  CS2R R102, SRZ ;  /* 0x0000000000667805 */ /* 0x000fe4000001ff00 */
[----:B------:R-:W-:-:S02]  /*21a0*/  CS2R R104, SRZ ;  /* 0x0000000000687805 */ /* 0x000fc4000001ff00 */
[----:B------:R-:W-:Y:S02]  /*21b0*/  CS2R R106, SRZ ;  /* 0x00000000006a7805 */ /* 0x000fe4000001ff00 */
[----:B-1----:R-:W-:Y:S02]  /*21c0*/  LEA R152, P1, R18, R27, 0x1 ;  /* 0x0000001b12987211 */ /* 0x002fe400078208ff */
[----:B------:R-:W-:Y:S02]  /*21d0*/  CS2R R108, SRZ ;  /* 0x00000000006c7805 */ /* 0x000fe4000001ff00 */
[-C--:B------:R-:W-:Y:S01]  /*21e0*/  LEA.HI.X.SX32 R155, R6, R29.reuse, 0x1, P0 ;  /* 0x0000001d069b7211 */ /* 0x080fe200000f0eff */
[----:B------:R-:W-:Y:S01]  /*21f0*/  IMAD R6, R201, 0x2, R0 ;  /* 0x00000002c9067824 */ /* 0x000fe200078e0200 */
[----:B------:R-:W-:Y:S02]  /*2200*/  LEA.HI.X.SX32 R153, R18, R29, 0x1, P1 ;  /* 0x0000001d12997211 */ /* 0x000fe400008f0eff */
[----:B------:R-:W-:-:S02]  /*2210*/  CS2R R110, SRZ ;  /* 0x00000000006e7805 */ /* 0x000fc4000001ff00 */
[----:B------:R-:W-:Y:S01]  /*2220*/  CS2R R112, SRZ ;  /* 0x0000000000707805 */ /* 0x000fe2000001ff00 */
[----:B------:R0:W-:Y:S01]  /*2230*/  STL.64 [R1+0xe8], R154 ;  /* 0x0000e89a01007387 */ /* 0x0001e20000100a00 */
[----:B------:R-:W-:Y:S02]  /*2240*/  LEA R16, R201, R6, 0x1 ;  /* 0x00000006c9107211 */ /* 0x000fe400078e08ff */
[----:B------:R-:W-:Y:S02]  /*2250*/  CS2R R114, SRZ ;  /* 0x0000000000727805 */ /* 0x000fe4000001ff00 */
[----:B------:R-:W-:Y:S01]  /*2260*/  CS2R R116, SRZ ;  /* 0x0000000000747805 */ /* 0x000fe2000001ff00 */
[----:B------:R1:W-:Y:S01]  /*2270*/  STL.64 [R1+0xe0], R152 ;  /* 0x0000e09801007387 */ /* 0x0003e20000100a00 */
[----:B------:R-:W-:Y:S02]  /*2280*/  CS2R R118, SRZ ;  /* 0x0000000000767805 */ /* 0x000fe4000001ff00 */
[C---:B------:R-:W-:Y:S01]  /*2290*/  LOP3.LUT R252, R2.reuse, 0x48, RZ, 0xfc, !PT ;  /* 0x0000004802fc7812 */ /* 0x040fe200078efcff */
[----:B------:R-:W-:Y:S01]  /*22a0*/  UMOV UR5, URZ ;  /* 0x0000003f00057c82 */ /* 0x000fe20008000000 */
[----:B------:R-:W-:Y:S01]  /*22b0*/  LOP3.LUT R251, R2, 0x40, RZ, 0xfc, !PT ;  /* 0x0000004002fb7812 */ /* 0x000fe200078efcff */
[----:B------:R-:W-:Y:S01]  /*22c0*/  UMOV UR4, URZ ;  /* 0x0000003f00047c82 */ /* 0x000fe20008000000 */
[----:B------:R-:W-:Y:S01]  /*22d0*/  UIADD3.64 UR20, UR8, 0x80, URZ ;  /* 0x0000008008147897 */ /* 0x000fe2000fffe03f */
[----:B0-----:R-:W-:Y:S01]  /*22e0*/  LEA R154, P0, R4, R27, 0x1 ;  /* 0x0000001b049a7211 */ /* 0x001fe200078008ff */
[----:B------:R-:W-:-:S02]  /*22f0*/  UIADD3.64 UR24, UR8, 0x100, URZ ;  /* 0x0000010008187897 */ /* 0x000fc4000fffe03f */
[----:B------:R-:W-:Y:S01]  /*2300*/  UIADD3.64 UR28, UR8, 0x180, URZ ;  /* 0x00000180081c7897 */ /* 0x000fe2000fffe03f */
[----:B-1----:R-:W-:Y:S01]  /*2310*/  LEA R152, P1, R20, R27, 0x1 ;  /* 0x0000001b14987211 */ /* 0x002fe200078208ff */
[----:B------:R-:W-:Y:S01]  /*2320*/  UIADD3.64 UR32, UR8, 0x200, URZ ;  /* 0x0000020008207897 */ /* 0x000fe2000fffe03f */
[-C--:B------:R-:W-:Y:S01]  /*2330*/  LEA.HI.X.SX32 R155, R4, R29.reuse, 0x1, P0 ;  /* 0x0000001d049b7211 */ /* 0x080fe200000f0eff */
[C---:B------:R-:W-:Y:S01]  /*2340*/  IMAD R4, R201.reuse, 0x2, R16 ;  /* 0x00000002c9047824 */ /* 0x040fe200078e0210 */
[----:B------:R-:W-:Y:S01]  /*2350*/  LEA.HI.X.SX32 R153, R20, R29, 0x1, P1 ;  /* 0x0000001d14997211 */ /* 0x000fe200008f0eff */
[----:B------:R-:W-:Y:S01]  /*2360*/  UIADD3.64 UR36, UR8, 0x280, URZ ;  /* 0x0000028008247897 */ /* 0x000fe2000fffe03f */
[C---:B------:R-:W-:Y:S01]  /*2370*/  LEA R156, P0, R22.reuse, R27, 0x1 ;  /* 0x0000001b169c7211 */ /* 0x040fe200078008ff */
[----:B------:R0:W-:Y:S01]  /*2380*/  STL.64 [R1+0xd8], R154 ;  /* 0x0000d89a01007387 */ /* 0x0001e20000100a00 */
[C---:B------:R-:W-:Y:S01]  /*2390*/  IMAD R18, R201.reuse, 0x2, R4 ;  /* 0x00000002c9127824 */ /* 0x040fe200078e0204 */
[----:B------:R-:W-:Y:S01]  /*23a0*/  UIADD3.64 UR40, UR8, 0x300, URZ ;  /* 0x0000030008287897 */ /* 0x000fe2000fffe03f */
[----:B------:R-:W-:Y:S01]  /*23b0*/  LEA.HI.X.SX32 R157, R22, R29, 0x1, P0 ;  /* 0x0000001d169d7211 */ /* 0x000fe200000f0eff */
[----:B------:R1:W-:Y:S01]  /*23c0*/  STL.64 [R1+0xd0], R152 ;  /* 0x0000d09801007387 */ /* 0x0003e20000100a00 */
[----:B------:R-:W-:Y:S01]  /*23d0*/  IMAD R20, R201, 0x2, R18 ;  /* 0x00000002c9147824 */ /* 0x000fe200078e0212 */
[----:B------:R-:W-:-:S02]  /*23e0*/  UIADD3.64 UR22, UR10, 0x2, URZ ;  /* 0x000000020a167897 */ /* 0x000fc4000fffe03f */
[----:B------:R2:W-:Y:S01]  /*23f0*/  STL.64 [R1+0xc8], R156 ;  /* 0x0000c89c01007387 */ /* 0x0005e20000100a00 */
[----:B------:R-:W-:Y:S01]  /*2400*/  UIADD3.64 UR26, UR10, 0x4, URZ ;  /* 0x000000040a1a7897 */ /* 0x000fe2000fffe03f */
[----:B------:R-:W-:Y:S01]  /*2410*/  ULDC UR7, c[0x0][0x238] ;  /* 0x00008e0000077ab9 */ /* 0x000fe20000000800 */
[-C--:B0-----:R-:W-:Y:S01]  /*2420*/  LEA R154, P1, R8, R27.reuse, 0x1 ;  /* 0x0000001b089a7211 */ /* 0x081fe200078208ff */
[----:B------:R-:W-:Y:S01]  /*2430*/  UMOV UR15, 0x40000040 ;  /* 0x40000040000f7882 */ /* 0x000fe20000000000 */
[----:B-1----:R-:W-:Y:S02]  /*2440*/  LEA R152, P2, R10, R27, 0x1 ;  /* 0x0000001b0a987211 */ /* 0x002fe400078408ff */
[-C--:B------:R-:W-:Y:S01]  /*2450*/  LEA.HI.X.SX32 R155, R8, R29.reuse, 0x1, P1 ;  /* 0x0000001d089b7211 */ /* 0x080fe200008f0eff */
[C---:B------:R-:W-:Y:S01]  /*2460*/  IMAD R8, R201.reuse, 0x2, R20 ;  /* 0x00000002c9087824 */ /* 0x040fe200078e0214 */
[----:B------:R-:W-:Y:S02]  /*2470*/  LEA.HI.X.SX32 R153, R10, R29, 0x1, P2 ;  /* 0x0000001d0a997211 */ /* 0x000fe400010f0eff */
[----:B--2---:R-:W-:Y:S01]  /*2480*/  LEA R156, P0, R12, R27, 0x1 ;  /* 0x0000001b0c9c7211 */ /* 0x004fe200078008ff */
[----:B------:R0:W-:Y:S01]  /*2490*/  STL.64 [R1+0xc0], R154 ;  /* 0x0000c09a01007387 */ /* 0x0001e20000100a00 */
[----:B------:R-:W-:-:S02]  /*24a0*/  IMAD R10, R201, 0x2, R8 ;  /* 0x00000002c90a7824 */ /* 0x000fc400078e0208 */
[----:B------:R-:W-:Y:S01]  /*24b0*/  LEA.HI.X.SX32 R157, R12, R29, 0x1, P0 ;  /* 0x0000001d0c9d7211 */ /* 0x000fe200000f0eff */
[----:B------:R1:W-:Y:S04]  /*24c0*/  STL.64 [R1+0xb8], R152 ;  /* 0x0000b89801007387 */ /* 0x0003e80000100a00 */
[----:B------:R2:W-:Y:S01]  /*24d0*/  STL.64 [R1+0xb0], R156 ;  /* 0x0000b09c01007387 */ /* 0x0005e20000100a00 */
[-C--:B0-----:R-:W-:Y:S02]  /*24e0*/  LEA R154, P1, R14, R27.reuse, 0x1 ;  /* 0x0000001b0e9a7211 */ /* 0x081fe400078208ff */
[----:B-1----:R-:W-:Y:S02]  /*24f0*/  LEA R152, P2, R0, R27, 0x1 ;  /* 0x0000001b00987211 */ /* 0x002fe400078408ff */
[----:B------:R-:W-:-:S02]  /*2500*/  LEA.HI.X.SX32 R155, R14, R29, 0x1, P1 ;  /* 0x0000001d0e9b7211 */ /* 0x000fc400008f0eff */
[----:B------:R-:W-:Y:S01]  /*2510*/  LEA.HI.X.SX32 R153, R0, R29, 0x1, P2 ;  /* 0x0000001d00997211 */ /* 0x000fe200010f0eff */
[C---:B------:R-:W-:Y:S01]  /*2520*/  IMAD R0, R201.reuse, 0x2, R10 ;  /* 0x00000002c9007824 */ /* 0x040fe200078e020a */
[C---:B--2---:R-:W-:Y:S01]  /*2530*/  LEA R156, P0, R6.reuse, R27, 0x1 ;  /* 0x0000001b069c7211 */ /* 0x044fe200078008ff */
[----:B------:R0:W-:Y:S03]  /*2540*/  STL.64 [R1+0xa8], R154 ;  /* 0x0000a89a01007387 */ /* 0x0001e60000100a00 */
[----:B------:R-:W-:Y:S01]  /*2550*/  LEA.HI.X.SX32 R157, R6, R29, 0x1, P0 ;  /* 0x0000001d069d7211 */ /* 0x000fe200000f0eff */
[----:B------:R1:W-:Y:S01]  /*2560*/  STL.64 [R1+0xa0], R152 ;  /* 0x0000a09801007387 */ /* 0x0003e20000100a00 */
[----:B------:R-:W-:-:S03]  /*2570*/  LEA R12, R201, R0, 0x1 ;  /* 0x00000000c90c7211 */ /* 0x000fc600078e08ff */
[----:B------:R2:W-:Y:S01]  /*2580*/  STL.64 [R1+0x98], R156 ;  /* 0x0000989c01007387 */ /* 0x0005e20000100a00 */
[-C--:B0-----:R-:W-:Y:S02]  /*2590*/  LEA R154, P1, R16, R27.reuse, 0x1 ;  /* 0x0000001b109a7211 */ /* 0x081fe400078208ff */
[----:B-1----:R-:W-:Y:S02]  /*25a0*/  LEA R152, P2, R4, R27, 0x1 ;  /* 0x0000001b04987211 */ /* 0x002fe400078408ff */
[-C--:B------:R-:W-:Y:S02]  /*25b0*/  LEA.HI.X.SX32 R155, R16, R29.reuse, 0x1, P1 ;  /* 0x0000001d109b7211 */ /* 0x080fe400008f0eff */
[----:B------:R-:W-:Y:S01]  /*25c0*/  LEA.HI.X.SX32 R153, R4, R29, 0x1, P2 ;  /* 0x0000001d04997211 */ /* 0x000fe200010f0eff */
[C---:B------:R-:W-:Y:S01]  /*25d0*/  IMAD R4, R201.reuse, 0x2, R12 ;  /* 0x00000002c9047824 */ /* 0x040fe200078e020c */
[C---:B--2---:R-:W-:Y:S01]  /*25e0*/  LEA R156, P0, R18.reuse, R27, 0x1 ;  /* 0x0000001b129c7211 */ /* 0x044fe200078008ff */
[----:B------:R0:W-:Y:S02]  /*25f0*/  STL.64 [R1+0x90], R154 ;  /* 0x0000909a01007387 */ /* 0x0001e40000100a00 */
[----:B------:R-:W-:Y:S01]  /*2600*/  IMAD R6, R201, 0x2, R4 ;  /* 0x00000002c9067824 */ /* 0x000fe200078e0204 */
[----:B------:R-:W-:Y:S01]  /*2610*/  LEA.HI.X.SX32 R157, R18, R29, 0x1, P0 ;  /* 0x0000001d129d7211 */ /* 0x000fe200000f0eff */
[----:B------:R1:W-:Y:S04]  /*2620*/  STL.64 [R1+0x88], R152 ;  /* 0x0000889801007387 */ /* 0x0003e80000100a00 */
[----:B------:R2:W-:Y:S01]  /*2630*/  STL.64 [R1+0x80], R156 ;  /* 0x0000809c01007387 */ /* 0x0005e20000100a00 */
[----:B0-----:R-:W-:-:S02]  /*2640*/  LEA R154, P1, R20, R27, 0x1 ;  /* 0x0000001b149a7211 */ /* 0x001fc400078208ff */
        /* <DEDUP_REMOVED lines=13> */
[----:B------:R-:W-:Y:S02]  /*2720*/  LEA.HI.X.SX32 R153, R12, R29, 0x1, P2 ;  /* 0x0000001d0c997211 */ /* 0x000fe400010f0eff */
[----:B------:R-:W-:Y:S01]  /*2730*/  LEA R0, R201, R14, 0x1 ;  /* 0x0000000ec9007211 */ /* 0x000fe200078e08ff */
[----:B------:R0:W-:Y:S01]  /*2740*/  STL.64 [R1+0x60], R154 ;  /* 0x0000609a01007387 */ /* 0x0001e20000100a00 */
[----:B--2---:R-:W-:-:S03]  /*2750*/  LEA R156, P0, R4, R27, 0x1 ;  /* 0x0000001b049c7211 */ /* 0x004fc600078008ff */
[----:B------:R1:W-:Y:S01]  /*2760*/  STL.64 [R1+0x58], R152 ;  /* 0x0000589801007387 */ /* 0x0003e20000100a00 */
[----:B------:R-:W-:Y:S01]  /*2770*/  LEA.HI.X.SX32 R157, R4, R29, 0x1, P0 ;  /* 0x0000001d049d7211 */ /* 0x000fe200000f0eff */
[----:B------:R-:W-:Y:S01]  /*2780*/  IMAD R10, R201, 0x2, R0 ;  /* 0x00000002c90a7824 */ /* 0x000fe200078e0200 */
[----:B------:R-:W-:-:S03]  /*2790*/  LEA R158, P0, R14, R27, 0x1 ;  /* 0x0000001b0e9e7211 */ /* 0x000fc600078008ff */
[----:B------:R-:W-:Y:S01]  /*27a0*/  IMAD R3, R201, 0x2, R10 ;  /* 0x00000002c9037824 */ /* 0x000fe200078e020a */
[----:B------:R2:W-:Y:S01]  /*27b0*/  STL.64 [R1+0x50], R156 ;  /* 0x0000509c01007387 */ /* 0x0005e20000100a00 */
[----:B0-----:R-:W-:Y:S02]  /*27c0*/  LEA R154, P1, R6, R27, 0x1 ;  /* 0x0000001b069a7211 */ /* 0x001fe400078208ff */
[----:B------:R-:W-:Y:S02]  /*27d0*/  LEA.HI.X.SX32 R159, R14, R29, 0x1, P0 ;  /* 0x0000001d0e9f7211 */ /* 0x000fe400000f0eff */
[----:B-1----:R-:W-:Y:S02]  /*27e0*/  LEA R152, P2, R8, R27, 0x1 ;  /* 0x0000001b08987211 */ /* 0x002fe400078408ff */
[-C--:B------:R-:W-:Y:S02]  /*27f0*/  LEA.HI.X.SX32 R155, R6, R29.reuse, 0x1, P1 ;  /* 0x0000001d069b7211 */ /* 0x080fe400008f0eff */
[----:B------:R-:W-:-:S02]  /*2800*/  LEA.HI.X.SX32 R153, R8, R29, 0x1, P2 ;  /* 0x0000001d08997211 */ /* 0x000fc400010f0eff */
[C---:B--2---:R-:W-:Y:S01]  /*2810*/  LEA R156, P1, R0.reuse, R27, 0x1 ;  /* 0x0000001b009c7211 */ /* 0x044fe200078208ff */
[----:B------:R0:W-:Y:S03]  /*2820*/  STL.64 [R1+0x48], R154 ;  /* 0x0000489a01007387 */ /* 0x0001e60000100a00 */
[----:B------:R-:W-:Y:S01]  /*2830*/  LEA.HI.X.SX32 R157, R0, R29, 0x1, P1 ;  /* 0x0000001d009d7211 */ /* 0x000fe200008f0eff */
[----:B------:R1:W-:Y:S01]  /*2840*/  STL.64 [R1+0x40], R152 ;  /* 0x0000409801007387 */ /* 0x0003e20000100a00 */
[----:B------:R-:W-:-:S03]  /*2850*/  IMAD R0, R30, 0x2, R25 ;  /* 0x000000021e007824 */ /* 0x000fc600078e0219 */
[----:B------:R-:W-:Y:S01]  /*2860*/  STL.64 [R1+0x38], R158 ;  /* 0x0000389e01007387 */ /* 0x000fe20000100a00 */
[----:B0-----:R-:W-:-:S03]  /*2870*/  LEA R154, P2, R10, R27, 0x1 ;  /* 0x0000001b0a9a7211 */ /* 0x001fc600078408ff */
[----:B------:R0:W-:Y:S01]  /*2880*/  STL.64 [R1+0x30], R156 ;  /* 0x0000309c01007387 */ /* 0x0001e20000100a00 */
[C---:B-1----:R-:W-:Y:S02]  /*2890*/  LEA R152, P3, R3.reuse, R27, 0x1 ;  /* 0x0000001b03987211 */ /* 0x042fe400078608ff */
[-C--:B------:R-:W-:Y:S02]  /*28a0*/  LEA.HI.X.SX32 R155, R10, R29.reuse, 0x1, P2 ;  /* 0x0000001d0a9b7211 */ /* 0x080fe400010f0eff */
[----:B------:R-:W-:Y:S01]  /*28b0*/  LEA.HI.X.SX32 R153, R3, R29, 0x1, P3 ;  /* 0x0000001d03997211 */ /* 0x000fe200018f0eff */
[C---:B------:R-:W-:Y:S02]  /*28c0*/  IMAD R3, R30.reuse, 0x2, R0 ;  /* 0x000000021e037824 */ /* 0x040fe400078e0200 */
[----:B------:R1:W-:Y:S01]  /*28d0*/  STL.64 [R1+0x28], R154 ;  /* 0x0000289a01007387 */ /* 0x0003e20000100a00 */
[C---:B0-----:R-:W-:Y:S02]  /*28e0*/  LEA R156, P1, R5.reuse, R26, 0x1 ;  /* 0x0000001a059c7211 */ /* 0x041fe400078208ff */
[----:B------:R-:W-:Y:S01]  /*28f0*/  LEA R4, R30, R3, 0x1 ;  /* 0x000000031e047211 */ /* 0x000fe200078e08ff */
[----:B------:R0:W-:Y:S01]  /*2900*/  STL.64 [R1+0x20], R152 ;  /* 0x0000209801007387 */ /* 0x0001e20000100a00 */
[----:B------:R-:W-:-:S02]  /*2910*/  LEA.HI.X.SX32 R157, R5, R28, 0x1, P1 ;  /* 0x0000001c059d7211 */ /* 0x000fc400008f0eff */
[-C--:B------:R-:W-:Y:S01]  /*2920*/  LEA R198, P1, R15, R26.reuse, 0x1 ;  /* 0x0000001a0fc67211 */ /* 0x080fe200078208ff */
[----:B------:R-:W-:Y:S01]  /*2930*/  IMAD R5, R30, 0x2, R4 ;  /* 0x000000021e057824 */ /* 0x000fe200078e0204 */
[----:B-1----:R-:W-:-:S03]  /*2940*/  LEA R154, P2, R7, R26, 0x1 ;  /* 0x0000001a079a7211 */ /* 0x002fc600078408ff */
[C---:B------:R-:W-:Y:S01]  /*2950*/  IMAD R6, R30.reuse, 0x2, R5 ;  /* 0x000000021e067824 */ /* 0x040fe200078e0205 */
[-C--:B------:R-:W-:Y:S02]  /*2960*/  LEA.HI.X.SX32 R199, R15, R28.reuse, 0x1, P1 ;  /* 0x0000001c0fc77211 */ /* 0x080fe400008f0eff */
[----:B------:R-:W-:Y:S01]  /*2970*/  LEA.HI.X.SX32 R155, R7, R28, 0x1, P2 ;  /* 0x0000001c079b7211 */ /* 0x000fe200010f0eff */
[C---:B------:R-:W-:Y:S01]  /*2980*/  IMAD R7, R30.reuse, 0x2, R6 ;  /* 0x000000021e077824 */ /* 0x040fe200078e0206 */
[-C--:B0-----:R-:W-:Y:S02]  /*2990*/  LEA R152, P0, R9, R26.reuse, 0x1 ;  /* 0x0000001a09987211 */ /* 0x081fe400078008ff */
[----:B------:R-:W-:Y:S01]  /*29a0*/  LEA R196, P2, R17, R26, 0x1 ;  /* 0x0000001a11c47211 */ /* 0x000fe200078408ff */
[----:B------:R-:W-:Y:S01]  /*29b0*/  IMAD R8, R30, 0x2, R7 ;  /* 0x000000021e087824 */ /* 0x000fe200078e0207 */
[-C--:B------:R-:W-:Y:S02]  /*29c0*/  LEA.HI.X.SX32 R153, R9, R28.reuse, 0x1, P0 ;  /* 0x0000001c09997211 */ /* 0x080fe400000f0eff */
[----:B------:R-:W-:-:S02]  /*29d0*/  LEA.HI.X.SX32 R197, R17, R28, 0x1, P2 ;  /* 0x0000001c11c57211 */ /* 0x000fc400010f0eff */
[C---:B------:R-:W-:Y:S01]  /*29e0*/  LEA R190, P2, R23.reuse, R26, 0x1 ;  /* 0x0000001a17be7211 */ /* 0x040fe200078408ff */
[----:B------:R0:W-:Y:S01]  /*29f0*/  STL.64 [R1+0x18], R152 ;  /* 0x0000189801007387 */ /* 0x0001e20000100a00 */
[----:B------:R-:W-:Y:S02]  /*2a00*/  LEA R9, R30, R8, 0x1 ;  /* 0x000000081e097211 */ /* 0x000fe400078e08ff */
[----:B------:R-:W-:Y:S01]  /*2a10*/  LEA.HI.X.SX32 R191, R23, R28, 0x1, P2 ;  /* 0x0000001c17bf7211 */ /* 0x000fe200010f0eff */
[----:B------:R-:W-:Y:S01]  /*2a20*/  STL.64 [R1+0x10], R156 ;  /* 0x0000109c01007387 */ /* 0x000fe20000100a00 */
[-C--:B------:R-:W-:Y:S01]  /*2a30*/  LEA R184, P2, R0, R26.reuse, 0x1 ;  /* 0x0000001a00b87211 */ /* 0x080fe200078408ff */
[----:B------:R-:W-:Y:S01]  /*2a40*/  IMAD R10, R30, 0x2, R9 ;  /* 0x000000021e0a7824 */ /* 0x000fe200078e0209 */
[C---:B------:R-:W-:Y:S01]  /*2a50*/  LEA R192, P1, R21.reuse, R26, 0x1 ;  /* 0x0000001a15c07211 */ /* 0x040fe200078208ff */
[----:B------:R1:W-:Y:S01]  /*2a60*/  STL.64 [R1+0x8], R154 ;  /* 0x0000089a01007387 */ /* 0x0003e20000100a00 */
[-C--:B------:R-:W-:Y:S01]  /*2a70*/  LEA.HI.X.SX32 R185, R0, R28.reuse, 0x1, P2 ;  /* 0x0000001c00b97211 */ /* 0x080fe200010f0eff */
[----:B------:R-:W-:Y:S01]  /*2a80*/  IMAD R0, R30, 0x2, R10 ;  /* 0x000000021e007824 */ /* 0x000fe200078e020a */
[----:B------:R-:W-:-:S02]  /*2a90*/  LEA.HI.X.SX32 R193, R21, R28, 0x1, P1 ;  /* 0x0000001c15c17211 */ /* 0x000fc400008f0eff */
[-C--:B0-----:R-:W-:Y:S02]  /*2aa0*/  LEA R152, P0, R11, R26.reuse, 0x1 ;  /* 0x0000001a0b987211 */ /* 0x081fe400078008ff */
[----:B------:R-:W-:Y:S02]  /*2ab0*/  LEA R186, P1, R25, R26, 0x1 ;  /* 0x0000001a19ba7211 */ /* 0x000fe400078208ff */
[----:B------:R-:W-:Y:S01]  /*2ac0*/  LEA.HI.X.SX32 R153, R11, R28, 0x1, P0 ;  /* 0x0000001c0b997211 */ /* 0x000fe200000f0eff */
[----:B------:R-:W-:Y:S01]  /*2ad0*/  IMAD R11, R30, 0x2, R0 ;  /* 0x000000021e0b7824 */ /* 0x000fe200078e0200 */
[----:B------:R-:W-:Y:S02]  /*2ae0*/  LEA R240, P0, R13, R26, 0x1 ;  /* 0x0000001a0df07211 */ /* 0x000fe400078008ff */
[-C--:B------:R-:W-:Y:S01]  /*2af0*/  LEA.HI.X.SX32 R187, R25, R28.reuse, 0x1, P1 ;  /* 0x0000001c19bb7211 */ /* 0x080fe200008f0eff */
[----:B------:R0:W-:Y:S01]  /*2b00*/  STL.64 [R1], R152 ;  /* 0x0000009801007387 */ /* 0x0001e20000100a00 */
[----:B------:R-:W-:-:S02]  /*2b10*/  LEA.HI.X.SX32 R241, R13, R28, 0x1, P0 ;  /* 0x0000001c0df17211 */ /* 0x000fc400000f0eff */
[CC--:B------:R-:W-:Y:S02]  /*2b20*/  LEA R194, P0, R19.reuse, R26.reuse, 0x1 ;  /* 0x0000001a13c27211 */ /* 0x0c0fe400078008ff */
[----:B------:R-:W-:Y:S02]  /*2b30*/  LEA R180, P1, R4, R26, 0x1 ;  /* 0x0000001a04b47211 */ /* 0x000fe400078208ff */
[----:B------:R-:W-:Y:S02]  /*2b40*/  LEA.HI.X.SX32 R195, R19, R28, 0x1, P0 ;  /* 0x0000001c13c37211 */ /* 0x000fe400000f0eff */
[CC--:B------:R-:W-:Y:S02]  /*2b50*/  LEA R188, P0, R24.reuse, R26.reuse, 0x1 ;  /* 0x0000001a18bc7211 */ /* 0x0c0fe400078008ff */
[----:B------:R-:W-:Y:S02]  /*2b60*/  LEA R178, P2, R5, R26, 0x1 ;  /* 0x0000001a05b27211 */ /* 0x000fe400078408ff */
[----:B------:R-:W-:-:S02]  /*2b70*/  LEA.HI.X.SX32 R189, R24, R28, 0x1, P0 ;  /* 0x0000001c18bd7211 */ /* 0x000fc400000f0eff */
[C---:B------:R-:W-:Y:S02]  /*2b80*/  LEA R182, P0, R3.reuse, R26, 0x1 ;  /* 0x0000001a03b67211 */ /* 0x040fe400078008ff */
[-C--:B------:R-:W-:Y:S02]  /*2b90*/  LEA.HI.X.SX32 R181, R4, R28.reuse, 0x1, P1 ;  /* 0x0000001c04b57211 */ /* 0x080fe400008f0eff */
[-C--:B------:R-:W-:Y:S01]  /*2ba0*/  LEA.HI.X.SX32 R183, R3, R28.reuse, 0x1, P0 ;  /* 0x0000001c03b77211 */ /* 0x080fe200000f0eff */
[----:B------:R-:W-:Y:S01]  /*2bb0*/  IMAD R3, R30, 0x2, R11 ;  /* 0x000000021e037824 */ /* 0x000fe200078e020b */
[----:B------:R-:W-:Y:S02]  /*2bc0*/  LEA.HI.X.SX32 R179, R5, R28, 0x1, P2 ;  /* 0x0000001c05b37211 */ /* 0x000fe400010f0eff */
[----:B------:R-:W-:Y:S02]  /*2bd0*/  LEA R172, P2, R8, R26, 0x1 ;  /* 0x0000001a08ac7211 */ /* 0x000fe400078408ff */
[----:B------:R-:W-:-:S02]  /*2be0*/  LEA R4, R30, R3, 0x1 ;  /* 0x000000031e047211 */ /* 0x000fc400078e08ff */
[-C--:B------:R-:W-:Y:S02]  /*2bf0*/  LEA R176, P0, R6, R26.reuse, 0x1 ;  /* 0x0000001a06b07211 */ /* 0x080fe400078008ff */
[C---:B------:R-:W-:Y:S01]  /*2c00*/  LEA R174, P1, R7.reuse, R26, 0x1 ;  /* 0x0000001a07ae7211 */ /* 0x040fe200078208ff */
[----:B------:R-:W-:Y:S01]  /*2c10*/  IMAD R5, R30, 0x2, R4 ;  /* 0x000000021e057824 */ /* 0x000fe200078e0204 */
[-C--:B------:R-:W-:Y:S01]  /*2c20*/  LEA.HI.X.SX32 R173, R8, R28.reuse, 0x1, P2 ;  /* 0x0000001c08ad7211 */ /* 0x080fe200010f0eff */
[----:B------:R-:W-:Y:S01]  /*2c30*/  IMAD.MOV.U32 R8, RZ, RZ, 0x3f800000 ;  /* 0x3f800000ff087424 */ /* 0x000fe200078e00ff */
[----:B------:R-:W-:Y:S01]  /*2c40*/  LEA.HI.X.SX32 R177, R6, R28, 0x1, P0 ;  /* 0x0000001c06b17211 */ /* 0x000fe200000f0eff */
[----:B------:R-:W-:Y:S01]  /*2c50*/  IMAD R6, R30, 0x2, R5 ;  /* 0x000000021e067824 */ /* 0x000fe200078e0205 */
[----:B------:R-:W-:Y:S02]  /*2c60*/  LEA R166, P2, R0, R26, 0x1 ;  /* 0x0000001a00a67211 */ /* 0x000fe400078408ff */
[----:B------:R-:W-:-:S02]  /*2c70*/  LEA.HI.X.SX32 R175, R7, R28, 0x1, P1 ;  /* 0x0000001c07af7211 */ /* 0x000fc400008f0eff */
[----:B------:R-:W-:Y:S02]  /*2c80*/  LEA R168, P1, R10, R26, 0x1 ;  /* 0x0000001a0aa87211 */ /* 0x000fe400078208ff */
[-C--:B------:R-:W-:Y:S01]  /*2c90*/  LEA.HI.X.SX32 R167, R0, R28.reuse, 0x1, P2 ;  /* 0x0000001c00a77211 */ /* 0x080fe200010f0eff */
[----:B------:R-:W-:Y:S01]  /*2ca0*/  IMAD R0, R30, 0x2, R6 ;  /* 0x000000021e007824 */ /* 0x000fe200078e0206 */
[----:B------:R-:W-:Y:S01]  /*2cb0*/  LEA.HI.X.SX32 R169, R10, R28, 0x1, P1 ;  /* 0x0000001c0aa97211 */ /* 0x000fe200008f0eff */
[----:B------:R-:W-:Y:S01]  /*2cc0*/  IMAD.MOV.U32 R10, RZ, RZ, 0x3f800000 ;  /* 0x3f800000ff0a7424 */ /* 0x000fe200078e00ff */
[-C--:B------:R-:W-:Y:S01]  /*2cd0*/  LEA R162, P1, R3, R26.reuse, 0x1 ;  /* 0x0000001a03a27211 */ /* 0x080fe200078208ff */
[----:B------:R-:W-:Y:S01]  /*2ce0*/  IMAD R7, R30, 0x2, R0 ;  /* 0x000000021e077824 */ /* 0x000fe200078e0200 */
[-C--:B------:R-:W-:Y:S02]  /*2cf0*/  LEA R170, P0, R9, R26.reuse, 0x1 ;  /* 0x0000001a09aa7211 */ /* 0x080fe400078008ff */
[----:B------:R-:W-:-:S02]  /*2d00*/  LEA R160, P2, R4, R26, 0x1 ;  /* 0x0000001a04a07211 */ /* 0x000fc400078408ff */
[-C--:B------:R-:W-:Y:S02]  /*2d10*/  LEA.HI.X.SX32 R163, R3, R28.reuse, 0x1, P1 ;  /* 0x0000001c03a37211 */ /* 0x080fe400008f0eff */
[----:B------:R-:W-:Y:S02]  /*2d20*/  LEA R3, R30, R7, 0x1 ;  /* 0x000000071e037211 */ /* 0x000fe400078e08ff */
[-C--:B------:R-:W-:Y:S01]  /*2d30*/  LEA.HI.X.SX32 R171, R9, R28.reuse, 0x1, P0 ;  /* 0x0000001c09ab7211 */ /* 0x080fe200000f0eff */
[----:B------:R-:W-:Y:S01]  /*2d40*/  IMAD.MOV.U32 R9, RZ, RZ, 0x3f800000 ;  /* 0x3f800000ff097424 */ /* 0x000fe200078e00ff */
[----:B------:R-:W-:Y:S01]  /*2d50*/  LEA.HI.X.SX32 R161, R4, R28, 0x1, P2 ;  /* 0x0000001c04a17211 */ /* 0x000fe200010f0eff */
[----:B------:R-:W-:Y:S01]  /*2d60*/  IMAD R4, R30, 0x2, R3 ;  /* 0x000000021e047824 */ /* 0x000fe200078e0203 */
[-C--:B------:R-:W-:Y:S02]  /*2d70*/  LEA R164, P0, R11, R26.reuse, 0x1 ;  /* 0x0000001a0ba47211 */ /* 0x080fe400078008ff */
[----:B-1----:R-:W-:-:S02]  /*2d80*/  LEA R154, P2, R0, R26, 0x1 ;  /* 0x0000001a009a7211 */ /* 0x002fc400078408ff */
[-C--:B------:R-:W-:Y:S02]  /*2d90*/  LEA.HI.X.SX32 R165, R11, R28.reuse, 0x1, P0 ;  /* 0x0000001c0ba57211 */ /* 0x080fe400000f0eff */
[----:B------:R-:W-:Y:S01]  /*2da0*/  LEA.HI.X.SX32 R155, R0, R28, 0x1, P2 ;  /* 0x0000001c009b7211 */ /* 0x000fe200010f0eff */
[----:B------:R-:W-:Y:S01]  /*2db0*/  IMAD R0, R30, 0x2, R4 ;  /* 0x000000021e007824 */ /* 0x000fe200078e0204 */
[CC--:B------:R-:W-:Y:S02]  /*2dc0*/  LEA R158, P0, R5.reuse, R26.reuse, 0x1 ;  /* 0x0000001a059e7211 */ /* 0x0c0fe400078008ff */
[C---:B------:R-:W-:Y:S02]  /*2dd0*/  LEA R156, P1, R6.reuse, R26, 0x1 ;  /* 0x0000001a069c7211 */ /* 0x040fe400078208ff */
[-C--:B------:R-:W-:Y:S01]  /*2de0*/  LEA.HI.X.SX32 R159, R5, R28.reuse, 0x1, P0 ;  /* 0x0000001c059f7211 */ /* 0x080fe200000f0eff */
[----:B------:R-:W-:Y:S01]  /*2df0*/  IMAD.MOV.U32 R5, RZ, RZ, -0x800000 ;  /* 0xff800000ff057424 */ /* 0x000fe200078e00ff */
[----:B------:R-:W-:Y:S01]  /*2e00*/  LEA.HI.X.SX32 R157, R6, R28, 0x1, P1 ;  /* 0x0000001c069d7211 */ /* 0x000fe200008f0eff */
[----:B------:R-:W-:Y:S01]  /*2e10*/  IMAD.MOV.U32 R6, RZ, RZ, -0x800000 ;  /* 0xff800000ff067424 */ /* 0x000fe200078e00ff */
[----:B0-----:R-:W-:-:S02]  /*2e20*/  LEA R152, P0, R7, R26, 0x1 ;  /* 0x0000001a07987211 */ /* 0x001fc400078008ff */
[-C--:B------:R-:W-:Y:S02]  /*2e30*/  LEA R22, P1, R3, R26.reuse, 0x1 ;  /* 0x0000001a03167211 */ /* 0x080fe400078208ff */
[-C--:B------:R-:W-:Y:S02]  /*2e40*/  LEA R20, P2, R4, R26.reuse, 0x1 ;  /* 0x0000001a04147211 */ /* 0x080fe400078408ff */
[----:B------:R-:W-:Y:S02]  /*2e50*/  LEA R18, P3, R0, R26, 0x1 ;  /* 0x0000001a00127211 */ /* 0x000fe400078608ff */
[-C--:B------:R-:W-:Y:S01]  /*2e60*/  LEA.HI.X.SX32 R153, R7, R28.reuse, 0x1, P0 ;  /* 0x0000001c07997211 */ /* 0x080fe200000f0eff */
[----:B------:R-:W-:Y:S01]  /*2e70*/  IMAD.MOV.U32 R7, RZ, RZ, 0x3f800000 ;  /* 0x3f800000ff077424 */ /* 0x000fe200078e00ff */
[-C--:B------:R-:W-:Y:S02]  /*2e80*/  LEA.HI.X.SX32 R23, R3, R28.reuse, 0x1, P1 ;  /* 0x0000001c03177211 */ /* 0x080fe400008f0eff */
[-C--:B------:R-:W-:Y:S01]  /*2e90*/  LEA.HI.X.SX32 R21, R4, R28.reuse, 0x1, P2 ;  /* 0x0000001c04157211 */ /* 0x080fe200010f0eff */
[----:B------:R-:W-:Y:S01]  /*2ea0*/  IMAD.MOV.U32 R4, RZ, RZ, -0x800000 ;  /* 0xff800000ff047424 */ /* 0x000fe200078e00ff */
[----:B------:R-:W-:-:S02]  /*2eb0*/  LEA.HI.X.SX32 R19, R0, R28, 0x1, P3 ;  /* 0x0000001c00137211 */ /* 0x000fc400018f0eff */
[----:B------:R-:W-:Y:S02]  /*2ec0*/  MOV R0, RZ ;  /* 0x000000ff00007202 */ /* 0x000fe40000000f00 */
[----:B------:R-:W-:Y:S02]  /*2ed0*/  MOV R3, 0xff800000 ;  /* 0xff80000000037802 */ /* 0x000fe40000000f00 */
[----:B------:R-:W-:-:S07]  /*2ee0*/  LOP3.LUT R11, R2, 0x8, RZ, 0xfc, !PT ;  /* 0x00000008020b7812 */ /* 0x000fce00078efcff */
.L_x_1:
[----:B------:R-:W2:Y:S04]  /*2ef0*/  LDL.64 R208, [R1+0x110] ;  /* 0x0001100001d07983 */ /* 0x000ea80000100a00 */
[----:B------:R-:W3:Y:S04]  /*2f00*/  LDL.64 R206, [R1+0x100] ;  /* 0x0001000001ce7983 */ /* 0x000ee80000100a00 */
[----:B------:R-:W4:Y:S04]  /*2f10*/  LDL.64 R204, [R1+0xf8] ;  /* 0x0000f80001cc7983 */ /* 0x000f280000100a00 */
[----:B------:R-:W5:Y:S04]  /*2f20*/  LDL.64 R202, [R1+0xf0] ;  /* 0x0000f00001ca7983 */ /* 0x000f680000100a00 */
        /* <DEDUP_REMOVED lines=14> */
[----:B------:R-:W5:Y:S01]  /*3010*/  LDL.64 R220, [R1+0x68] ;  /* 0x0000680001dc7983 */ /* 0x000f620000100a00 */
[----:B--2---:R-:W-:-:S03]  /*3020*/  IMAD.WIDE R24, R0, 0x2, R208 ;  /* 0x0000000200187825 */ /* 0x004fc600078e02d0 */
[----:B------:R-:W2:Y:S01]  /*3030*/  LDL.64 R208, [R1+0xb8] ;  /* 0x0000b80001d07983 */ /* 0x000ea20000100a00 */
[----:B---3--:R-:W-:-:S03]  /*3040*/  IMAD.WIDE R30, R0, 0x2, R206 ;  /* 0x00000002001e7825 */ /* 0x008fc600078e02ce */
[----:B------:R-:W3:Y:S01]  /*3050*/  LDL.64 R206, [R1+0xb0] ;  /* 0x0000b00001ce7983 */ /* 0x000ee20000100a00 */
[----:B----4-:R-:W-:-:S03]  /*3060*/  IMAD.WIDE R32, R0, 0x2, R204 ;  /* 0x0000000200207825 */ /* 0x010fc600078e02cc */
[----:B------:R-:W4:Y:S01]  /*3070*/  LDL.64 R204, [R1+0xa8] ;  /* 0x0000a80001cc7983 */ /* 0x000f220000100a00 */
[----:B-----5:R-:W-:-:S03]  /*3080*/  IMAD.WIDE R28, R0, 0x2, R202 ;  /* 0x00000002001c7825 */ /* 0x020fc600078e02ca */
[----:B------:R-:W5:Y:S01]  /*3090*/  LDL.64 R202, [R1+0x98] ;  /* 0x0000980001ca7983 */ /* 0x000f620000100a00 */
[----:B------:R-:W-:-:S03]  /*30a0*/  IMAD.WIDE R46, R0, 0x2, R218 ;  /* 0x00000002002e7825 */ /* 0x000fc600078e02da */
        /* <DEDUP_REMOVED lines=8> */
[----:B------:R4:W5:Y:S04]  /*3130*/  LDG.E.U16 R27, desc[UR44][R24.64] ;  /* 0x0000002c181b7981 */ /* 0x000968000c1e1500 */
[----:B------:R5:W5:Y:S04]  /*3140*/  LDG.E.U16 R42, desc[UR44][R32.64] ;  /* 0x0000002c202a7981 */ /* 0x000b68000c1e1500 */
[----:B------:R-:W5:Y:S01]  /*3150*/  LDL.64 R210, [R1+0xa0] ;  /* 0x0000a00001d27983 */ /* 0x000f620000100a00 */
[----:B------:R-:W-:-:S03]  /*3160*/  IMAD.WIDE R16, R0, 0x2, R16 ;  /* 0x0000000200107825 */ /* 0x000fc600078e0210 */
[----:B------:R0:W5:Y:S01]  /*3170*/  LDG.E.U16 R11, desc[UR44][R30.64] ;  /* 0x0000002c1e0b7981 */ /* 0x000162000c1e1500 */
[----:B------:R-:W-:-:S03]  /*3180*/  IMAD.WIDE R12, R0, 0x2, R12 ;  /* 0x00000002000c7825 */ /* 0x000fc600078e020c */
[----:B------:R-:W5:Y:S01]  /*3190*/  LDG.E.U16 R28, desc[UR44][R28.64] ;  /* 0x0000002c1c1c7981 */ /* 0x000f62000c1e1500 */
[----:B------:R-:W-:-:S03]  /*31a0*/  IMAD.WIDE R14, R0, 0x2, R14 ;  /* 0x00000002000e7825 */ /* 0x000fc600078e020e */
[----:B------:R-:W5:Y:S04]  /*31b0*/  LDG.E.U16 R41, desc[UR44][R12.64] ;  /* 0x0000002c0c297981 */ /* 0x000f68000c1e1500 */
[----:B------:R-:W5:Y:S04]  /*31c0*/  LDG.E.U16 R43, desc[UR44][R48.64] ;  /* 0x0000002c302b7981 */ /* 0x000f68000c1e1500 */
[----:B------:R-:W5:Y:S01]  /*31d0*/  LDG.E.U16 R26, desc[UR44][R50.64] ;  /* 0x0000002c321a7981 */ /* 0x000f62000c1e1500 */
[----:B--2---:R-:W-:-:S03]  /*31e0*/  IMAD.WIDE R44, R0, 0x2, R208 ;  /* 0x00000002002c7825 */ /* 0x004fc600078e02d0 */
[----:B------:R-:W2:Y:S01]  /*31f0*/  LDG.E.U16 R16, desc[UR44][R16.64] ;  /* 0x0000002c10107981 */ /* 0x000ea2000c1e1500 */
[----:B---3--:R-:W-:-:S03]  /*3200*/  IMAD.WIDE R34, R0, 0x2, R206 ;  /* 0x0000000200227825 */ /* 0x008fc600078e02ce */
[----:B------:R-:W3:Y:S01]  /*3210*/  LDL.64 R208, [R1+0x80] ;  /* 0x0000800001d07983 */ /* 0x000ee20000100a00 */
[----:B----4-:R-:W-:-:S03]  /*3220*/  IMAD.WIDE R24, R0, 0x2, R204 ;  /* 0x0000000200187825 */ /* 0x010fc600078e02cc */
[----:B------:R-:W4:Y:S01]  /*3230*/  LDL.64 R206, [R1+0x60] ;  /* 0x0000600001ce7983 */ /* 0x000f220000100a00 */
[----:B-----5:R-:W-:-:S03]  /*3240*/  IMAD.WIDE R32, R0, 0x2, R202 ;  /* 0x0000000200207825 */ /* 0x020fc600078e02ca */
[----:B------:R-:W5:Y:S04]  /*3250*/  LDL.64 R204, [R1+0x40] ;  /* 0x0000400001cc7983 */ /* 0x000f680000100a00 */
[----:B------:R-:W2:Y:S01]  /*3260*/  LDL.64 R202, [R1+0x20] ;  /* 0x0000200001ca7983 */ /* 0x000ea20000100a00 */
[----:B0-----:R-:W-:-:S03]  /*3270*/  IMAD.WIDE R30, R0, 0x2, R232 ;  /* 0x00000002001e7825 */ /* 0x001fc600078e02e8 */
[----:B------:R0:W2:Y:S04]  /*3280*/  LDG.E.U16 R29, desc[UR44][R34.64] ;  /* 0x0000002c221d7981 */ /* 0x0000a8000c1e1500 */
[----:B------:R-:W2:Y:S04]  /*3290*/  LDG.E.U16 R24, desc[UR44][R24.64] ;  /* 0x0000002c18187981 */ /* 0x000ea8000c1e1500 */
[----:B------:R1:W2:Y:S01]  /*32a0*/  LDG.E.U16 R40, desc[UR44][R32.64] ;  /* 0x0000002c20287981 */ /* 0x0002a2000c1e1500 */
[----:B0-----:R-:W-:-:S03]  /*32b0*/  IMAD.WIDE R34, R0, 0x2, R224 ;  /* 0x0000000200227825 */ /* 0x001fc600078e02e0 */
[----:B------:R0:W2:Y:S04]  /*32c0*/  LDG.E.U16 R17, desc[UR44][R38.64] ;  /* 0x0000002c26117981 */ /* 0x0000a8000c1e1500 */
[----:B------:R0:W2:Y:S01]  /*32d0*/  LDG.E.U16 R13, desc[UR44][R36.64] ;  /* 0x0000002c240d7981 */ /* 0x0000a2000c1e1500 */
[----:B-1----:R-:W-:-:S03]  /*32e0*/  IMAD.WIDE R32, R0, 0x2, R226 ;  /* 0x0000000200207825 */ /* 0x002fc600078e02e2 */
[----:B------:R1:W2:Y:S01]  /*32f0*/  LDG.E.U16 R25, desc[UR44][R30.64] ;  /* 0x0000002c1e197981 */ /* 0x0002a2000c1e1500 */
[----:B0-----:R-:W-:-:S03]  /*3300*/  IMAD.WIDE R38, R0, 0x2, R230 ;  /* 0x0000000200267825 */ /* 0x001fc600078e02e6 */
[----:B------:R-:W2:Y:S01]  /*3310*/  LDG.E.U16 R12, desc[UR44][R46.64] ;  /* 0x0000002c2e0c7981 */ /* 0x000ea2000c1e1500 */
[----:B------:R-:W-:-:S03]  /*3320*/  IMAD.WIDE R36, R0, 0x2, R222 ;  /* 0x0000000200247825 */ /* 0x000fc600078e02de */
[----:B------:R-:W2:Y:S01]  /*3330*/  LDG.E.U16 R14, desc[UR44][R14.64] ;  /* 0x0000002c0e0e7981 */ /* 0x000ea2000c1e1500 */
[----:B-1----:R-:W-:-:S03]  /*3340*/  IMAD.WIDE R30, R0, 0x2, R228 ;  /* 0x00000002001e7825 */ /* 0x002fc600078e02e4 */
[----:B------:R-:W2:Y:S04]  /*3350*/  LDG.E.U16 R44, desc[UR44][R44.64] ;  /* 0x0000002c2c2c7981 */ /* 0x000ea8000c1e1500 */
[----:B------:R0:W2:Y:S04]  /*3360*/  LDG.E.U16 R46, desc[UR44][R32.64] ;  /* 0x0000002c202e7981 */ /* 0x0000a8000c1e1500 */
[----:B------:R1:W2:Y:S04]  /*3370*/  LDG.E.U16 R47, desc[UR44][R34.64] ;  /* 0x0000002c222f7981 */ /* 0x0002a8000c1e1500 */
[----:B------:R1:W2:Y:S01]  /*3380*/  LDG.E.U16 R15, desc[UR44][R38.64] ;  /* 0x0000002c260f7981 */ /* 0x0002a2000c1e1500 */
[----:B0-----:R-:W-:-:S03]  /*3390*/  IMAD.WIDE R32, R0, 0x2, R218 ;  /* 0x0000000200207825 */ /* 0x001fc600078e02da */
[----:B------:R0:W2:Y:S01]  /*33a0*/  LDG.E.U16 R45, desc[UR44][R30.64] ;  /* 0x0000002c1e2d7981 */ /* 0x0000a2000c1e1500 */
[----:B-1----:R-:W-:-:S03]  /*33b0*/  IMAD.WIDE R34, R0, 0x2, R216 ;  /* 0x0000000200227825 */ /* 0x002fc600078e02d8 */
[----:B------:R1:W2:Y:S01]  /*33c0*/  LDG.E.U16 R49, desc[UR44][R36.64] ;  /* 0x0000002c24317981 */ /* 0x0002a2000c1e1500 */
[----:B------:R-:W-:-:S03]  /*33d0*/  IMAD.WIDE R38, R0, 0x2, R212 ;  /* 0x0000000200267825 */ /* 0x000fc600078e02d4 */
[----:B------:R-:W2:Y:S01]  /*33e0*/  LDG.E.U16 R51, desc[UR44][R32.64] ;  /* 0x0000002c20337981 */ /* 0x000ea2000c1e1500 */
[----:B0-----:R-:W-:-:S03]  /*33f0*/  IMAD.WIDE R30, R0, 0x2, R220 ;  /* 0x00000002001e7825 */ /* 0x001fc600078e02dc */
[----:B------:R-:W2:Y:S01]  /*3400*/  LDG.E.U16 R53, desc[UR44][R34.64] ;  /* 0x0000002c22357981 */ /* 0x000ea2000c1e1500 */
[----:B-1----:R-:W-:-:S03]  /*3410*/  IMAD.WIDE R36, R0, 0x2, R214 ;  /* 0x0000000200247825 */ /* 0x002fc600078e02d6 */
[----:B------:R0:W2:Y:S04]  /*3420*/  LDG.E.U16 R48, desc[UR44][R30.64] ;  /* 0x0000002c1e307981 */ /* 0x0000a8000c1e1500 */
[----:B------:R5:W2:Y:S04]  /*3430*/  LDG.E.U16 R50, desc[UR44][R36.64] ;  /* 0x0000002c24327981 */ /* 0x000aa8000c1e1500 */
[----:B------:R2:W2:Y:S01]  /*3440*/  LDG.E.U16 R52, desc[UR44][R38.64] ;  /* 0x0000002c26347981 */ /* 0x0004a2000c1e1500 */
[----:B0-----:R-:W-:Y:S01]  /*3450*/  IMAD.WIDE R30, R0, 0x2, R210 ;  /* 0x00000002001e7825 */ /* 0x001fe200078e02d2 */
[----:B------:R-:W0:Y:S02]  /*3460*/  S2R R235, SR_TID.X ;  /* 0x0000000000eb7919 */ /* 0x000e240000002100 */
[----:B------:R-:W2:Y:S01]  /*3470*/  LDL.64 R214, [R1+0x18] ;  /* 0x0000180001d67983 */ /* 0x000ea20000100a00 */
[----:B------:R-:W-:-:S03]  /*3480*/  UMOV UR13, 0x40000040 ;  /* 0x40000040000d7882 */ /* 0x000fc60000000000 */
[----:B------:R-:W2:Y:S04]  /*3490*/  LDL.64 R222, [R1+0x8] ;  /* 0x0000080001de7983 */ /* 0x000ea80000100a00 */
[----:B------:R-:W2:Y:S04]  /*34a0*/  LDL.64 R224, [R1+0x10] ;  /* 0x0000100001e07983 */ /* 0x000ea80000100a00 */
[----:B------:R-:W2:Y:S01]  /*34b0*/  LDL.64 R220, [R1] ;  /* 0x0000000001dc7983 */ /* 0x000ea20000100a00 */
[----:B---3--:R-:W-:-:S04]  /*34c0*/  IMAD.WIDE R32, R0, 0x2, R208 ;  /* 0x0000000200207825 */ /* 0x008fc800078e02d0 */
[C---:B----4-:R-:W-:Y:S02]  /*34d0*/  IMAD.WIDE R34, R0.reuse, 0x2, R206 ;  /* 0x0000000200227825 */ /* 0x050fe400078e02ce */
[----:B------:R-:W3:Y:S02]  /*34e0*/  LDG.E.U16 R207, desc[UR44][R32.64] ;  /* 0x0000002c20cf7981 */ /* 0x000ee4000c1e1500 */
[C---:B-----5:R-:W-:Y:S02]  /*34f0*/  IMAD.WIDE R36, R0.reuse, 0x2, R204 ;  /* 0x0000000200247825 */ /* 0x060fe400078e02cc */
[----:B------:R-:W4:Y:S02]  /*3500*/  LDG.E.U16 R209, desc[UR44][R34.64] ;  /* 0x0000002c22d17981 */ /* 0x000f24000c1e1500 */
[----:B--2---:R-:W-:Y:S02]  /*3510*/  IMAD.WIDE R38, R0, 0x2, R202 ;  /* 0x0000000200267825 */ /* 0x004fe400078e02ca */
[----:B------:R-:W2:Y:S04]  /*3520*/  LDG.E.U16 R203, desc[UR44][R30.64] ;  /* 0x0000002c1ecb7981 */ /* 0x000ea8000c1e1500 */
[----:B------:R-:W5:Y:S04]  /*3530*/  LDG.E.U16 R211, desc[UR44][R36.64] ;  /* 0x0000002c24d37981 */ /* 0x000f68000c1e1500 */
[----:B------:R-:W5:Y:S01]  /*3540*/  LDG.E.U16 R213, desc[UR44][R38.64] ;  /* 0x0000002c26d57981 */ /* 0x000f62000c1e1500 */
[----:B0-----:R-:W-:-:S02]  /*3550*/  LOP3.LUT R54, R235, 0x40, RZ, 0xc0, !PT ;  /* 0x00000040eb367812 */ /* 0x001fc400078ec0ff */
[----:B------:R-:W-:Y:S02]  /*3560*/  LOP3.LUT R55, R235, 0x3f, RZ, 0xc0, !PT ;  /* 0x0000003feb377812 */ /* 0x000fe400078ec0ff */
[----:B------:R-:W-:-:S03]  /*3570*/  ISETP.NE.U32.AND P0, PT, R54, RZ, PT ;  /* 0x000000ff3600720c */ /* 0x000fc60003f05070 */
[----:B------:R-:W-:Y:S01]  /*3580*/  IMAD.SHL.U32 R55, R55, 0x2, RZ ;  /* 0x0000000237377824 */ /* 0x000fe200078e00ff */
[----:B------:R-:W-:-:S04]  /*3590*/  SEL R202, RZ, 0x90, !P0 ;  /* 0x00000090ffca7807 */ /* 0x000fc80004000000 */
[----:B------:R-:W-:Y:S01]  /*35a0*/  LOP3.LUT R202, R202, R55, RZ, 0x3c, !PT ;  /* 0x00000037caca7212 */ /* 0x000fe200078e3cff */
[----:B------:R-:W-:Y:S03]  /*35b0*/  BAR.SYNC.DEFER_BLOCKING 0x0 ;  /* 0x0000000000007b1d */ /* 0x000fe60000010000 */
[C---:B------:R-:W-:Y:S02]  /*35c0*/  LOP3.LUT R206, R202.reuse, 0x20, RZ, 0x3c, !PT ;  /* 0x00000020cace7812 */ /* 0x040fe400078e3cff */
[C---:B------:R-:W-:Y:S01]  /*35d0*/  LOP3.LUT R205, R202.reuse, 0x40, RZ, 0x3c, !PT ;  /* 0x00000040cacd7812 */ /* 0x040fe200078e3cff */
        /* <DEDUP_REMOVED lines=25> */
[----:B------:R1:W-:Y:S04]  /*3770*/  STS.U16 [R14+UR19+0x4300], R11 ;  /* 0x0043000b0e007988 */ /* 0x0003e80008000413 */
[----:B------:R1:W-:Y:S04]  /*3780*/  STS.U16 [R14+UR19+0x4700], R12 ;  /* 0x0047000c0e007988 */ /* 0x0003e80008000413 */
[----:B------:R1:W-:Y:S04]  /*3790*/  STS.U16 [R14+UR19+0x4b00], R13 ;  /* 0x004b000d0e007988 */ /* 0x0003e80008000413 */
[----:B---3--:R-:W-:Y:S04]  /*37a0*/  STS.U16 [R14+UR19+0x5300], R207 ;  /* 0x005300cf0e007988 */ /* 0x008fe80008000413 */
[----:B----4-:R-:W-:Y:S04]  /*37b0*/  STS.U16 [R14+UR19+0x5700], R209 ;  /* 0x005700d10e007988 */ /* 0x010fe80008000413 */
[----:B--2---:R-:W-:Y:S04]  /*37c0*/  STS.U16 [R14+UR19+0x4f00], R203 ;  /* 0x004f00cb0e007988 */ /* 0x004fe80008000413 */
[----:B-----5:R-:W-:Y:S04]  /*37d0*/  STS.U16 [R14+UR19+0x5b00], R211 ;  /* 0x005b00d30e007988 */ /* 0x020fe80008000413 */
[----:B------:R2:W-:Y:S01]  /*37e0*/  STS.U16 [R14+UR19+0x5f00], R213 ;  /* 0x005f00d50e007988 */ /* 0x0005e20008000413 */
[----:B------:R3:W-:Y:S06]  /*37f0*/  MEMBAR.ALL.CTA ;  /* 0x0000000000007992 */ /* 0x0007ec0000008000 */
[----:B---3--:R-:W3:Y:S02]  /*3800*/  FENCE.VIEW.ASYNC.S ;  /* 0x00000000000073c6 */ /* 0x008ee40000000000 */
[----:B---3--:R-:W-:Y:S06]  /*3810*/  BAR.SYNC.DEFER_BLOCKING 0x0 ;  /* 0x0000000000007b1d */ /* 0x008fec0000010000 */
[----:B0-----:R-:W-:-:S06]  /*3820*/  WARPGROUP.ARRIVE ;  /* 0x00000000000079c5 */ /* 0x001fcc0000000000 */
[----:B------:R-:W-:Y:S04]  /*3830*/  HGMMA.64x64x16.F32 R56, gdesc[UR12].tnspA, RZ, !UPT ;  /* 0x20e000000c3879f0 */ /* 0x000fe8000c7008ff */
[----:B------:R-:W-:Y:S01]  /*3840*/  HGMMA.64x64x16.F32 R56, gdesc[UR8].tnspA, R56 ;  /* 0x20e00000083879f0 */ /* 0x000fe20008700838 */
[----:B------:R-:W-:-:S03]  /*3850*/  UMOV UR30, UR14 ;  /* 0x0000000e001e7c82 */ /* 0x000fc60008000000 */
[----:B------:R-:W-:Y:S01]  /*3860*/  HGMMA.64x64x16.F32 R56, gdesc[UR20].tnspA, R56 ;  /* 0x20e00000143879f0 */ /* 0x000fe20008700838 */
[----:B------:R-:W-:Y:S01]  /*3870*/  UMOV UR31, UR15 ;  /* 0x0000000f001f7c82 */ /* 0x000fe20008000000 */
[----:B------:R-:W-:-:S05]  /*3880*/  MOV R216, UR6 ;  /* 0x0000000600d87c02 */ /* 0x000fca0008000f00 */
[----:B------:R-:W-:-:S04]  /*3890*/  IMAD.WIDE R216, R216, 0x2, R192 ;  /* 0x00000002d8d87825 */ /* 0x000fc800078e02c0 */
[----:B------:R-:W-:Y:S01]  /*38a0*/  IMAD.U32 R218, RZ, RZ, UR6 ;  /* 0x00000006ffda7e24 */ /* 0x000fe2000f8e00ff */
[----:B-1----:R-:W3:Y:S01]  /*38b0*/  LDG.E.U16 R11, desc[UR44][R216.64] ;  /* 0x0000002cd80b7981 */ /* 0x002ee2000c1e1500 */
[----:B------:R-:W-:Y:S02]  /*38c0*/  IMAD.U32 R12, RZ, RZ, UR6 ;  /* 0x00000006ff0c7e24 */ /* 0x000fe4000f8e00ff */
[----:B------:R-:W-:-:S04]  /*38d0*/  IMAD.WIDE R218, R218, 0x2, R214 ;  /* 0x00000002dada7825 */ /* 0x000fc800078e02d6 */
[----:B------:R-:W-:Y:S01]  /*38e0*/  IMAD.U32 R212, RZ, RZ, UR6 ;  /* 0x00000006ffd47e24 */ /* 0x000fe2000f8e00ff */
[----:B------:R-:W4:Y:S01]  /*38f0*/  LDG.E.U16 R200, desc[UR44][R218.64] ;  /* 0x0000002cdac87981 */ /* 0x000f22000c1e1500 */
[----:B------:R-:W-:Y:S02]  /*3900*/  IMAD.U32 R16, RZ, RZ, UR6 ;  /* 0x00000006ff107e24 */ /* 0x000fe4000f8e00ff */
[----:B------:R-:W-:-:S04]  /*3910*/  IMAD.WIDE R12, R12, 0x2, R240 ;  /* 0x000000020c0c7825 */ /* 0x000fc800078e02f0 */
[----:B--2---:R-:W-:Y:S02]  /*3920*/  IMAD.WIDE R212, R212, 0x2, R176 ;  /* 0x00000002d4d47825 */ /* 0x004fe400078e02b0 */
[----:B------:R-:W2:Y:S02]  /*3930*/  LDG.E.U16 R13, desc[UR44][R12.64] ;  /* 0x0000002c0c0d7981 */ /* 0x000ea4000c1e1500 */
[----:B------:R-:W-:-:S06]  /*3940*/  IMAD.WIDE R16, R16, 0x2, R168 ;  /* 0x0000000210107825 */ /* 0x000fcc00078e02a8 */
[----:B------:R-:W5:Y:S04]  /*3950*/  LDG.E.U16 R17, desc[UR44][R16.64] ;  /* 0x0000002c10117981 */ /* 0x000f68000c1e1500 */
[----:B------:R-:W5:Y:S01]  /*3960*/  LDG.E.U16 R12, desc[UR44][R212.64] ;  /* 0x0000002cd40c7981 */ /* 0x000f62000c1e1500 */
[----:B------:R-:W-:Y:S04]  /*3970*/  HGMMA.64x64x16.F32 R56, gdesc[UR24].tnspA, R56 ;  /* 0x20e00000183879f0 */ /* 0x000fe80008700838 */
[----:B------:R-:W-:Y:S01]  /*3980*/  HGMMA.64x64x16.F32 R24, gdesc[UR28].tnspA, RZ, !UPT ;  /* 0x20e000001c1879f0 */ /* 0x000fe2000c7008ff */
[----:B------:R-:W-:Y:S01]  /*3990*/  UMOV UR34, UR10 ;  /* 0x0000000a00227c82 */ /* 0x000fe20008000000 */
[----:B------:R-:W-:Y:S01]  /*39a0*/  UMOV UR35, UR11 ;  /* 0x0000000b00237c82 */ /* 0x000fe20008000000 */
[----:B------:R-:W-:-:S04]  /*39b0*/  IMAD.U32 R210, RZ, RZ, UR6 ;  /* 0x00000006ffd27e24 */ /* 0x000fc8000f8e00ff */
[----:B------:R-:W-:-:S05]  /*39c0*/  IMAD.WIDE R210, R210, 0x2, R160 ;  /* 0x00000002d2d27825 */ /* 0x000fca00078e02a0 */
[----:B------:R-:W5:Y:S01]  /*39d0*/  LDG.E.U16 R204, desc[UR44][R210.64] ;  /* 0x0000002cd2cc7981 */ /* 0x000f62000c1e1500 */
[----:B------:R-:W-:Y:S01]  /*39e0*/  HGMMA.64x64x16.F32 R24, gdesc[UR32].tnspA, R24 ;  /* 0x20e00000201879f0 */ /* 0x000fe20008700818 */
[----:B------:R-:W-:Y:S01]  /*39f0*/  MOV R208, UR6 ;  /* 0x0000000600d07c02 */ /* 0x000fe20008000f00 */
[----:B------:R-:W-:Y:S01]  /*3a00*/  IMAD.U32 R214, RZ, RZ, UR6 ;  /* 0x00000006ffd67e24 */ /* 0x000fe2000f8e00ff */
[----:B------:R-:W-:-:S03]  /*3a10*/  UMOV UR38, UR22 ;  /* 0x0000001600267c82 */ /* 0x000fc60008000000 */
[----:B------:R-:W-:Y:S01]  /*3a20*/  IMAD.WIDE R208, R208, 0x2, R152 ;  /* 0x00000002d0d07825 */ /* 0x000fe200078e0298 */
[----:B------:R-:W-:-:S03]  /*3a30*/  UMOV UR39, UR23 ;  /* 0x0000001700277c82 */ /* 0x000fc60008000000 */
[----:B------:R-:W-:Y:S02]  /*3a40*/  IMAD.WIDE R214, R214, 0x2, R184 ;  /* 0x00000002d6d67825 */ /* 0x000fe400078e02b8 */
[----:B------:R-:W5:Y:S04]  /*3a50*/  LDG.E.U16 R208, desc[UR44][R208.64] ;  /* 0x0000002cd0d07981 */ /* 0x000f68000c1e1500 */
[----:B------:R0:W5:Y:S01]  /*3a60*/  LDG.E.U16 R207, desc[UR44][R214.64] ;  /* 0x0000002cd6cf7981 */ /* 0x000162000c1e1500 */
[----:B------:R-:W-:Y:S01]  /*3a70*/  HGMMA.64x64x16.F32 R24, gdesc[UR36].tnspA, R24 ;  /* 0x20e00000241879f0 */ /* 0x000fe20008700818 */
[----:B------:R-:W-:Y:S01]  /*3a80*/  UMOV UR42, UR26 ;  /* 0x0000001a002a7c82 */ /* 0x000fe20008000000 */
[----:B------:R-:W-:Y:S01]  /*3a90*/  UMOV UR43, UR27 ;  /* 0x0000001b002b7c82 */ /* 0x000fe20008000000 */
[----:B0-----:R-:W-:-:S02]  /*3aa0*/  IMAD.U32 R214, RZ, RZ, UR6 ;  /* 0x00000006ffd67e24 */ /* 0x001fc4000f8e00ff */
[----:B------:R-:W-:Y:S02]  /*3ab0*/  IMAD.U32 R210, RZ, RZ, UR6 ;  /* 0x00000006ffd27e24 */ /* 0x000fe4000f8e00ff */
[----:B------:R-:W-:Y:S02]  /*3ac0*/  IMAD.U32 R212, RZ, RZ, UR6 ;  /* 0x00000006ffd47e24 */ /* 0x000fe4000f8e00ff */
[----:B------:R-:W-:-:S04]  /*3ad0*/  IMAD.WIDE R214, R214, 0x2, R222 ;  /* 0x00000002d6d67825 */ /* 0x000fc800078e02de */
[----:B------:R-:W-:Y:S01]  /*3ae0*/  IMAD.WIDE R210, R210, 0x2, R224 ;  /* 0x00000002d2d27825 */ /* 0x000fe200078e02e0 */
[----:B------:R0:W5:Y:S03]  /*3af0*/  LDG.E.U16 R209, desc[UR44][R214.64] ;  /* 0x0000002cd6d17981 */ /* 0x000166000c1e1500 */
[----:B------:R-:W-:Y:S02]  /*3b00*/  IMAD.U32 R15, RZ, RZ, UR6 ;  /* 0x00000006ff0f7e24 */ /* 0x000fe4000f8e00ff */
[----:B------:R-:W-:Y:S01]  /*3b10*/  IMAD.WIDE R212, R212, 0x2, R220 ;  /* 0x00000002d4d47825 */ /* 0x000fe200078e02dc */
[----:B------:R-:W5:Y:S03]  /*3b20*/  LDG.E.U16 R210, desc[UR44][R210.64] ;  /* 0x0000002cd2d27981 */ /* 0x000f66000c1e1500 */
[----:B------:R-:W-:-:S02]  /*3b30*/  IMAD.U32 R16, RZ, RZ, UR6 ;  /* 0x00000006ff107e24 */ /* 0x000fc4000f8e00ff */
[----:B0-----:R-:W-:Y:S01]  /*3b40*/  IMAD.WIDE R214, R15, 0x2, R194 ;  /* 0x000000020fd67825 */ /* 0x001fe200078e02c2 */
[----:B------:R-:W-:-:S03]  /*3b50*/  MOV R216, UR6 ;  /* 0x0000000600d87c02 */ /* 0x000fc60008000f00 */
[----:B------:R-:W-:Y:S01]  /*3b60*/  IMAD.U32 R222, RZ, RZ, UR6 ;  /* 0x00000006ffde7e24 */ /* 0x000fe2000f8e00ff */
[----:B------:R0:W5:Y:S04]  /*3b70*/  LDG.E.U16 R211, desc[UR44][R212.64] ;  /* 0x0000002cd4d37981 */ /* 0x000168000c1e1500 */
[----:B------:R1:W5:Y:S01]  /*3b80*/  LDG.E.U16 R203, desc[UR44][R214.64] ;  /* 0x0000002cd6cb7981 */ /* 0x000362000c1e1500 */
[----:B------:R-:W-:-:S04]  /*3b90*/  IMAD.WIDE R222, R222, 0x2, R198 ;  /* 0x00000002dede7825 */ /* 0x000fc800078e02c6 */
[----:B0-----:R-:W-:Y:S02]  /*3ba0*/  IMAD.WIDE R212, R16, 0x2, R190 ;  /* 0x0000000210d47825 */ /* 0x001fe400078e02be */
[----:B------:R-:W5:Y:S01]  /*3bb0*/  LDG.E.U16 R222, desc[UR44][R222.64] ;  /* 0x0000002cdede7981 */ /* 0x000f62000c1e1500 */
[----:B------:R-:W-:Y:S01]  /*3bc0*/  HGMMA.64x64x16.F32 R24, gdesc[UR40].tnspA, R24, gsb0 ;  /* 0x20e00000281879f0 */ /* 0x000fe20008000818 */
[----:B-1----:R-:W-:Y:S02]  /*3bd0*/  IMAD.U32 R214, RZ, RZ, UR6 ;  /* 0x00000006ffd67e24 */ /* 0x002fe4000f8e00ff */
[----:B------:R0:W5:Y:S01]  /*3be0*/  LDG.E.U16 R15, desc[UR44][R212.64] ;  /* 0x0000002cd40f7981 */ /* 0x000162000c1e1500 */
[----:B------:R-:W-:Y:S02]  /*3bf0*/  IMAD.U32 R215, RZ, RZ, UR6 ;  /* 0x00000006ffd77e24 */ /* 0x000fe4000f8e00ff */
[----:B------:R-:W-:-:S05]  /*3c00*/  IMAD.WIDE R216, R216, 0x2, R196 ;  /* 0x00000002d8d87825 */ /* 0x000fca00078e02c4 */
[----:B------:R1:W5:Y:S01]  /*3c10*/  LDG.E.U16 R16, desc[UR44][R216.64] ;  /* 0x0000002cd8107981 */ /* 0x000362000c1e1500 */
[----:B0-----:R-:W-:-:S04]  /*3c20*/  IMAD.WIDE R212, R214, 0x2, R188 ;  /* 0x00000002d6d47825 */ /* 0x001fc800078e02bc */
[----:B------:R-:W-:Y:S01]  /*3c30*/  IMAD.WIDE R214, R215, 0x2, R186 ;  /* 0x00000002d7d67825 */ /* 0x000fe200078e02ba */
[----:B------:R0:W5:Y:S01]  /*3c40*/  LDG.E.U16 R223, desc[UR44][R212.64] ;  /* 0x0000002cd4df7981 */ /* 0x000162000c1e1500 */
[----:B-1----:R-:W-:-:S03]  /*3c50*/  MOV R216, UR6 ;  /* 0x0000000600d87c02 */ /* 0x002fc60008000f00 */
[----:B------:R1:W5:Y:S01]  /*3c60*/  LDG.E.U16 R224, desc[UR44][R214.64] ;  /* 0x0000002cd6e07981 */ /* 0x000362000c1e1500 */
[----:B------:R-:W-:Y:S02]  /*3c70*/  IMAD.U32 R218, RZ, RZ, UR6 ;  /* 0x00000006ffda7e24 */ /* 0x000fe4000f8e00ff */
[----:B------:R-:W-:Y:S02]  /*3c80*/  IMAD.U32 R220, RZ, RZ, UR6 ;  /* 0x00000006ffdc7e24 */ /* 0x000fe4000f8e00ff */
[----:B0-----:R-:W-:Y:S02]  /*3c90*/  IMAD.U32 R212, RZ, RZ, UR6 ;  /* 0x00000006ffd47e24 */ /* 0x001fe4000f8e00ff */
[----:B-1----:R-:W-:Y:S02]  /*3ca0*/  IMAD.U32 R214, RZ, RZ, UR6 ;  /* 0x00000006ffd67e24 */ /* 0x002fe4000f8e00ff */
[----:B------:R-:W-:-:S04]  /*3cb0*/  IMAD.WIDE R212, R212, 0x2, R174 ;  /* 0x00000002d4d47825 */ /* 0x000fc800078e02ae */
[----:B------:R-:W-:Y:S01]  /*3cc0*/  IMAD.WIDE R216, R216, 0x2, R182 ;  /* 0x00000002d8d87825 */ /* 0x000fe200078e02b6 */
[----:B------:R0:W5:Y:S03]  /*3cd0*/  LDG.E.U16 R228, desc[UR44][R212.64] ;  /* 0x0000002cd4e47981 */ /* 0x000166000c1e1500 */
[----:B------:R-:W-:Y:S01]  /*3ce0*/  IMAD.WIDE R218, R218, 0x2, R180 ;  /* 0x00000002dada7825 */ /* 0x000fe200078e02b4 */
[----:B------:R1:W5:Y:S03]  /*3cf0*/  LDG.E.U16 R225, desc[UR44][R216.64] ;  /* 0x0000002cd8e17981 */ /* 0x000366000c1e1500 */
[----:B------:R-:W-:Y:S01]  /*3d00*/  IMAD.WIDE R220, R220, 0x2, R178 ;  /* 0x00000002dcdc7825 */ /* 0x000fe200078e02b2 */
[----:B------:R1:W5:Y:S03]  /*3d10*/  LDG.E.U16 R226, desc[UR44][R218.64] ;  /* 0x0000002cdae27981 */ /* 0x000366000c1e1500 */
[----:B------:R-:W-:Y:S01]  /*3d20*/  IMAD.WIDE R214, R214, 0x2, R172 ;  /* 0x00000002d6d67825 */ /* 0x000fe200078e02ac */
[----:B0-----:R-:W-:Y:S01]  /*3d30*/  MOV R212, UR6 ;  /* 0x0000000600d47c02 */ /* 0x001fe20008000f00 */
[----:B------:R0:W5:Y:S02]  /*3d40*/  LDG.E.U16 R227, desc[UR44][R220.64] ;  /* 0x0000002cdce37981 */ /* 0x000164000c1e1500 */
[----:B-1----:R-:W-:-:S02]  /*3d50*/  IMAD.U32 R216, RZ, RZ, UR6 ;  /* 0x00000006ffd87e24 */ /* 0x002fc4000f8e00ff */
[----:B------:R1:W5:Y:S01]  /*3d60*/  LDG.E.U16 R229, desc[UR44][R214.64] ;  /* 0x0000002cd6e57981 */ /* 0x000362000c1e1500 */
[----:B------:R-:W-:Y:S02]  /*3d70*/  IMAD.U32 R218, RZ, RZ, UR6 ;  /* 0x00000006ffda7e24 */ /* 0x000fe4000f8e00ff */
[----:B------:R-:W-:-:S04]  /*3d80*/  IMAD.WIDE R212, R212, 0x2, R170 ;  /* 0x00000002d4d47825 */ /* 0x000fc800078e02aa */
[----:B0-----:R-:W-:Y:S01]  /*3d90*/  IMAD.U32 R220, RZ, RZ, UR6 ;  /* 0x00000006ffdc7e24 */ /* 0x001fe2000f8e00ff */
[----:B------:R0:W5:Y:S01]  /*3da0*/  LDG.E.U16 R230, desc[UR44][R212.64] ;  /* 0x0000002cd4e67981 */ /* 0x000162000c1e1500 */
[----:B-1----:R-:W-:Y:S02]  /*3db0*/  IMAD.U32 R214, RZ, RZ, UR6 ;  /* 0x00000006ffd67e24 */ /* 0x002fe4000f8e00ff */
[----:B------:R-:W-:-:S04]  /*3dc0*/  IMAD.WIDE R216, R216, 0x2, R164 ;  /* 0x00000002d8d87825 */ /* 0x000fc800078e02a4 */
[----:B------:R-:W-:Y:S01]  /*3dd0*/  IMAD.WIDE R214, R214, 0x2, R166 ;  /* 0x00000002d6d67825 */ /* 0x000fe200078e02a6 */
[----:B------:R1:W5:Y:S03]  /*3de0*/  LDG.E.U16 R232, desc[UR44][R216.64] ;  /* 0x0000002cd8e87981 */ /* 0x000366000c1e1500 */
[----:B------:R-:W-:Y:S01]  /*3df0*/  IMAD.WIDE R218, R218, 0x2, R162 ;  /* 0x00000002dada7825 */ /* 0x000fe200078e02a2 */
[----:B------:R1:W5:Y:S03]  /*3e00*/  LDG.E.U16 R231, desc[UR44][R214.64] ;  /* 0x0000002cd6e77981 */ /* 0x000366000c1e1500 */
[----:B------:R-:W-:Y:S01]  /*3e10*/  IMAD.WIDE R220, R220, 0x2, R158 ;  /* 0x00000002dcdc7825 */ /* 0x000fe200078e029e */
[----:B------:R1:W5:Y:S01]  /*3e20*/  LDG.E.U16 R233, desc[UR44][R218.64] ;  /* 0x0000002cdae97981 */ /* 0x000362000c1e1500 */
[----:B0-----:R-:W-:-:S02]  /*3e30*/  MOV R212, UR6 ;  /* 0x0000000600d47c02 */ /* 0x001fc40008000f00 */
[----:B-1----:R-:W-:Y:S01]  /*3e40*/  IMAD.U32 R216, RZ, RZ, UR6 ;  /* 0x00000006ffd87e24 */ /* 0x002fe2000f8e00ff */
[----:B------:R0:W5:Y:S01]  /*3e50*/  LDG.E.U16 R234, desc[UR44][R220.64] ;  /* 0x0000002cdcea7981 */ /* 0x000162000c1e1500 */
[----:B------:R-:W-:Y:S02]  /*3e60*/  IMAD.U32 R214, RZ, RZ, UR6 ;  /* 0x00000006ffd67e24 */ /* 0x000fe4000f8e00ff */
[----:B------:R-:W-:Y:S02]  /*3e70*/  IMAD.U32 R218, RZ, RZ, UR6 ;  /* 0x00000006ffda7e24 */ /* 0x000fe4000f8e00ff */
[----:B0-----:R-:W-:Y:S02]  /*3e80*/  IMAD.U32 R220, RZ, RZ, UR6 ;  /* 0x00000006ffdc7e24 */ /* 0x001fe4000f8e00ff */
[----:B------:R-:W-:-:S04]  /*3e90*/  IMAD.WIDE R212, R212, 0x2, R156 ;  /* 0x00000002d4d47825 */ /* 0x000fc800078e029c */
[----:B------:R-:W-:Y:S01]  /*3ea0*/  IMAD.WIDE R214, R214, 0x2, R154 ;  /* 0x00000002d6d67825 */ /* 0x000fe200078e029a */
[----:B------:R-:W-:Y:S02]  /*3eb0*/  WARPGROUP.DEPBAR.LE gsb0, 0x0 ;  /* 0x00008000000079c5 */ /* 0x000fe40000010000 */
[----:B------:R0:W5:Y:S01]  /*3ec0*/  LDG.E.U16 R212, desc[UR44][R212.64] ;  /* 0x0000002cd4d47981 */ /* 0x000162000c1e1500 */
[----:B------:R-:W-:-:S03]  /*3ed0*/  IMAD.WIDE R216, R216, 0x2, R22 ;  /* 0x00000002d8d87825 */ /* 0x000fc600078e0216 */
[----:B------:R-:W5:Y:S01]  /*3ee0*/  LDG.E.U16 R214, desc[UR44][R214.64] ;  /* 0x0000002cd6d67981 */ /* 0x000f62000c1e1500 */
[----:B------:R-:W-:-:S03]  /*3ef0*/  IMAD.WIDE R218, R218, 0x2, R20 ;  /* 0x00000002dada7825 */ /* 0x000fc600078e0214 */
[----:B------:R1:W5:Y:S01]  /*3f00*/  LDG.E.U16 R216, desc[UR44][R216.64] ;  /* 0x0000002cd8d87981 */ /* 0x000362000c1e1500 */
[----:B------:R-:W-:-:S03]  /*3f10*/  IMAD.WIDE R220, R220, 0x2, R18 ;  /* 0x00000002dcdc7825 */ /* 0x000fc600078e0212 */
[----:B------:R1:W5:Y:S04]  /*3f20*/  LDG.E.U16 R218, desc[UR44][R218.64] ;  /* 0x0000002cdada7981 */ /* 0x000368000c1e1500 */
[----:B------:R1:W5:Y:S01]  /*3f30*/  LDG.E.U16 R220, desc[UR44][R220.64] ;  /* 0x0000002cdcdc7981 */ /* 0x000362000c1e1500 */
[----:B------:R-:W-:Y:S01]  /*3f40*/  BAR.SYNC.DEFER_BLOCKING 0x0 ;  /* 0x0000000000007b1d */ /* 0x000fe20000010000 */
[----:B0-----:R-:W-:-:S04]  /*3f50*/  SHF.L.U32 R213, R235, 0x1, RZ ;  /* 0x00000001ebd57819 */ /* 0x001fc800000006ff */
[----:B------:R-:W-:-:S04]  /*3f60*/  LOP3.LUT R213, R213, 0x6, RZ, 0xc0, !PT ;  /* 0x00000006d5d57812 */ /* 0x000fc800078ec0ff */
[----:B------:R-:W-:Y:S02]  /*3f70*/  IADD3 R213, P0, R213, UR5, RZ ;  /* 0x00000005d5d57c10 */ /* 0x000fe4000ff1e0ff */
[----:B------:R-:W-:Y:S01]  /*3f80*/  LOP3.LUT R242, R2, 0x8, RZ, 0xfc, !PT ;  /* 0x0000000802f27812 */ /* 0x000fe200078efcff */
[----:B---3--:R0:W-:Y:S02]  /*3f90*/  STS.U16 [R202+UR19+0x4800], R11 ;  /* 0x0048000bca007988 */ /* 0x0081e40008000413 */
[----:B0-----:R-:W-:-:S04]  /*3fa0*/  IADD3 R11, P4, R213, 0x9, RZ ;  /* 0x00000009d50b7810 */ /* 0x001fc80007f9e0ff */
[C---:B------:R-:W-:Y:S02]  /*3fb0*/  ISETP.GT.U32.AND P1, PT, R11.reuse, R2, PT ;  /* 0x000000020b00720c */ /* 0x040fe40003f24070 */
[C---:B------:R-:W-:Y:S02]  /*3fc0*/  ISETP.GT.U32.AND P3, PT, R11.reuse, R242, PT ;  /* 0x000000f20b00720c */ /* 0x040fe40003f64070 */
[C---:B------:R-:W-:Y:S02]  /*3fd0*/  ISETP.GT.U32.AND P2, PT, R11.reuse, R251, PT ;  /* 0x000000fb0b00720c */ /* 0x040fe40003f44070 */
[----:B------:R-:W-:Y:S01]  /*3fe0*/  ISETP.GT.U32.AND P5, PT, R11, R252, PT ;  /* 0x000000fc0b00720c */ /* 0x000fe20003fa4070 */
[----:B------:R-:W-:Y:S01]  /*3ff0*/  IMAD.X R11, RZ, RZ, UR4, P0 ;  /* 0x00000004ff0b7e24 */ /* 0x000fe200080e06ff */
[----:B----4-:R0:W-:Y:S04]  /*4000*/  STS.U16 [R202+UR19+0x4000], R200 ;  /* 0x004000c8ca007988 */ /* 0x0101e80008000413 */
[----:B--2---:R2:W-:Y:S01]  /*4010*/  STS.U16 [R202+UR19+0x4400], R13 ;  /* 0x0044000dca007988 */ /* 0x0045e20008000413 */
[----:B0-----:R-:W-:-:S03]  /*4020*/  IMAD.X R200, RZ, RZ, R11, P4 ;  /* 0x000000ffffc87224 */ /* 0x001fc600020e060b */
[----:B-----5:R0:W-:Y:S01]  /*4030*/  STS.U16 [R202+UR19+0x5000], R12 ;  /* 0x0050000cca007988 */ /* 0x0201e20008000413 */
[----:B--2---:R-:W-:-:S03]  /*4040*/  FMUL R13, R61, UR7 ;  /* 0x000000073d0d7c20 */ /* 0x004fc60008400000 */
[----:B------:R2:W-:Y:S01]  /*4050*/  STS.U16 [R202+UR19+0x5400], R17 ;  /* 0x00540011ca007988 */ /* 0x0005e20008000413 */
[C---:B------:R-:W-:Y:S02]  /*4060*/  ISETP.GT.U32.AND.EX P1, PT, R200.reuse, RZ, PT, P1 ;  /* 0x000000ffc800720c */ /* 0x040fe40003f24110 */
[----:B------:R-:W-:Y:S01]  /*4070*/  ISETP.GT.U32.AND.EX P3, PT, R200, RZ, PT, P3 ;  /* 0x000000ffc800720c */ /* 0x000fe20003f64130 */
[----:B0-----:R-:W-:Y:S01]  /*4080*/  FMUL R12, R63, UR7 ;  /* 0x000000073f0c7c20 */ /* 0x001fe20008400000 */
[----:B------:R-:W-:Y:S02]  /*4090*/  FSEL R13, R13, -INF , !P1 ;  /* 0xff8000000d0d7808 */ /* 0x000fe40004800000 */
[----:B--2---:R-:W-:Y:S02]  /*40a0*/  IADD3 R17, P0, R213, 0x10, RZ ;  /* 0x00000010d5117810 */ /* 0x004fe40007f1e0ff */
[----:B------:R-:W-:Y:S02]  /*40b0*/  FSEL R12, R12, -INF , !P3 ;  /* 0xff8000000c0c7808 */ /* 0x000fe40005800000 */
[----:B------:R-:W-:-:S02]  /*40c0*/  ISETP.GT.U32.AND P6, PT, R17, R2, PT ;  /* 0x000000021100720c */ /* 0x000fc40003fc4070 */
[C---:B------:R-:W-:Y:S02]  /*40d0*/  ISETP.GT.U32.AND P4, PT, R17.reuse, R242, PT ;  /* 0x000000f21100720c */ /* 0x040fe40003f84070 */
[C---:B------:R-:W-:Y:S02]  /*40e0*/  ISETP.GT.U32.AND P1, PT, R17.reuse, R251, PT ;  /* 0x000000fb1100720c */ /* 0x040fe40003f24070 */
[----:B------:R-:W-:Y:S01]  /*40f0*/  ISETP.GT.U32.AND P3, PT, R17, R252, PT ;  /* 0x000000fc1100720c */ /* 0x000fe20003f64070 */
[----:B------:R-:W-:Y:S01]  /*4100*/  FMUL R17, R29, UR7 ;  /* 0x000000071d117c20 */ /* 0x000fe20008400000 */
[C---:B------:R-:W-:Y:S02]  /*4110*/  ISETP.GT.U32.AND.EX P2, PT, R200.reuse, RZ, PT, P2 ;  /* 0x000000ffc800720c */ /* 0x040fe40003f44120 */
[----:B------:R-:W-:Y:S01]  /*4120*/  ISETP.GT.U32.AND.EX P5, PT, R200, RZ, PT, P5 ;  /* 0x000000ffc800720c */ /* 0x000fe20003fa4150 */
[----:B------:R-:W-:Y:S01]  /*4130*/  IMAD.X R200, RZ, RZ, R11, P0 ;  /* 0x000000ffffc87224 */ /* 0x000fe200000e060b */
[----:B------:R-:W-:Y:S01]  /*4140*/  FSEL R17, R17, -INF , !P2 ;  /* 0xff80000011117808 */ /* 0x000fe20005000000 */
[----:B------:R-:W-:Y:S01]  /*4150*/  FMUL R29, R31, UR7 ;  /* 0x000000071f1d7c20 */ /* 0x000fe20008400000 */
[----:B------:R-:W-:Y:S01]  /*4160*/  IADD3 R63, P2, R213, 0x11, RZ ;  /* 0x00000011d53f7810 */ /* 0x000fe20007f5e0ff */
[----:B------:R-:W-:Y:S01]  /*4170*/  FMUL R61, R64, UR7 ;  /* 0x00000007403d7c20 */ /* 0x000fe20008400000 */
[----:B------:R-:W-:Y:S01]  /*4180*/  ISETP.GT.U32.AND.EX P6, PT, R200, RZ, PT, P6 ;  /* 0x000000ffc800720c */ /* 0x000fe20003fc4160 */
[----:B------:R-:W-:Y:S01]  /*4190*/  FMUL R31, R66, UR7 ;  /* 0x00000007421f7c20 */ /* 0x000fe20008400000 */
[----:B------:R-:W-:Y:S01]  /*41a0*/  ISETP.GT.U32.AND.EX P4, PT, R200, RZ, PT, P4 ;  /* 0x000000ffc800720c */ /* 0x000fe20003f84140 */
[----:B------:R-:W-:Y:S01]  /*41b0*/  FMUL R32, R32, UR7 ;  /* 0x0000000720207c20 */ /* 0x000fe20008400000 */
[----:B------:R-:W-:-:S02]  /*41c0*/  ISETP.GT.U32.AND.EX P1, PT, R200, RZ, PT, P1 ;  /* 0x000000ffc800720c */ /* 0x000fc40003f24110 */
[----:B------:R-:W-:Y:S01]  /*41d0*/  ISETP.GT.U32.AND.EX P3, PT, R200, RZ, PT, P3 ;  /* 0x000000ffc800720c */ /* 0x000fe20003f64130 */
[----:B------:R-:W-:Y:S01]  /*41e0*/  IMAD.X R200, RZ, RZ, R11, P2 ;  /* 0x000000ffffc87224 */ /* 0x000fe200010e060b */
[----:B------:R-:W-:Y:S02]  /*41f0*/  FSEL R29, R29, -INF , !P5 ;  /* 0xff8000001d1d7808 */ /* 0x000fe40006800000 */
[----:B------:R-:W-:Y:S02]  /*4200*/  FSEL R61, R61, -INF , !P6 ;  /* 0xff8000003d3d7808 */ /* 0x000fe40007000000 */
[C---:B------:R-:W-:Y:S02]  /*4210*/  ISETP.GT.U32.AND P0, PT, R63.reuse, R2, PT ;  /* 0x000000023f00720c */ /* 0x040fe40003f04070 */
[C---:B------:R-:W-:Y:S02]  /*4220*/  ISETP.GT.U32.AND P5, PT, R63.reuse, R242, PT ;  /* 0x000000f23f00720c */ /* 0x040fe40003fa4070 */
[----:B------:R-:W-:Y:S01]  /*4230*/  ISETP.GT.U32.AND P6, PT, R63, R251, PT ;  /* 0x000000fb3f00720c */ /* 0x000fe20003fc4070 */
[----:B------:R-:W-:Y:S01]  /*4240*/  FMUL R34, R34, UR7 ;  /* 0x0000000722227c20 */ /* 0x000fe20008400000 */
[----:B------:R-:W-:Y:S01]  /*4250*/  FSEL R31, R31, -INF , !P4 ;  /* 0xff8000001f1f7808 */ /* 0x000fe20006000000 */
[----:B------:R-:W-:Y:S01]  /*4260*/  FMUL R64, R65, UR7 ;  /* 0x0000000741407c20 */ /* 0x000fe20008400000 */
[----:B------:R-:W-:Y:S01]  /*4270*/  ISETP.GT.U32.AND P4, PT, R63, R252, PT ;  /* 0x000000fc3f00720c */ /* 0x000fe20003f84070 */
[----:B------:R-:W-:Y:S01]  /*4280*/  FMUL R63, R67, UR7 ;  /* 0x00000007433f7c20 */ /* 0x000fe20008400000 */
[----:B------:R-:W-:Y:S01]  /*4290*/  FSEL R32, R32, -INF , !P1 ;  /* 0xff80000020207808 */ /* 0x000fe20004800000 */
[----:B------:R-:W-:Y:S01]  /*42a0*/  FMUL R33, R33, UR7 ;  /* 0x0000000721217c20 */ /* 0x000fe20008400000 */
[----:B------:R-:W-:-:S02]  /*42b0*/  IADD3 R66, P1, R213, 0x18, RZ ;  /* 0x00000018d5427810 */ /* 0x000fc40007f3e0ff */
[C---:B------:R-:W-:Y:S02]  /*42c0*/  ISETP.GT.U32.AND.EX P0, PT, R200.reuse, RZ, PT, P0 ;  /* 0x000000ffc800720c */ /* 0x040fe40003f04100 */
[C---:B------:R-:W-:Y:S02]  /*42d0*/  ISETP.GT.U32.AND.EX P5, PT, R200.reuse, RZ, PT, P5 ;  /* 0x000000ffc800720c */ /* 0x040fe40003fa4150 */
[----:B------:R-:W-:Y:S02]  /*42e0*/  ISETP.GT.U32.AND.EX P6, PT, R200, RZ, PT, P6 ;  /* 0x000000ffc800720c */ /* 0x000fe40003fc4160 */
[----:B------:R-:W-:Y:S02]  /*42f0*/  FSEL R34, R34, -INF , !P3 ;  /* 0xff80000022227808 */ /* 0x000fe40005800000 */
[----:B------:R-:W-:Y:S01]  /*4300*/  ISETP.GT.U32.AND.EX P4, PT, R200, RZ, PT, P4 ;  /* 0x000000ffc800720c */ /* 0x000fe20003f84140 */
[----:B------:R-:W-:Y:S01]  /*4310*/  FMUL R35, R35, UR7 ;  /* 0x0000000723237c20 */ /* 0x000fe20008400000 */
[----:B------:R-:W-:-:S02]  /*4320*/  ISETP.GT.U32.AND P2, PT, R66, R2, PT ;  /* 0x000000024200720c */ /* 0x000fc40003f44070 */
[----:B------:R-:W-:Y:S02]  /*4330*/  ISETP.GT.U32.AND P3, PT, R66, R242, PT ;  /* 0x000000f24200720c */ /* 0x000fe40003f64070 */
[----:B------:R-:W-:Y:S02]  /*4340*/  FSEL R64, R64, -INF , !P0 ;  /* 0xff80000040407808 */ /* 0x000fe40004000000 */
[----:B------:R-:W-:Y:S02]  /*4350*/  FSEL R63, R63, -INF , !P5 ;  /* 0xff8000003f3f7808 */ /* 0x000fe40006800000 */
[----:B------:R-:W-:Y:S02]  /*4360*/  FSEL R33, R33, -INF , !P6 ;  /* 0xff80000021217808 */ /* 0x000fe40007000000 */
[----:B------:R-:W-:Y:S02]  /*4370*/  IADD3.X R200, RZ, R11, RZ, P1, !PT ;  /* 0x0000000bffc87210 */ /* 0x000fe40000ffe4ff */
[----:B------:R-:W-:-:S02]  /*4380*/  ISETP.GT.U32.AND P0, PT, R66, R251, PT ;  /* 0x000000fb4200720c */ /* 0x000fc40003f04070 */
[----:B------:R-:W-:Y:S02]  /*4390*/  ISETP.GT.U32.AND P5, PT, R66, R252, PT ;  /* 0x000000fc4200720c */ /* 0x000fe40003fa4070 */
[----:B------:R-:W-:Y:S01]  /*43a0*/  IADD3 R67, P6, R213, 0x19, RZ ;  /* 0x00000019d5437810 */ /* 0x000fe20007fde0ff */
[----:B------:R-:W-:Y:S01]  /*43b0*/  FMUL R66, R68, UR7 ;  /* 0x0000000744427c20 */ /* 0x000fe20008400000 */
[----:B------:R-:W-:Y:S01]  /*43c0*/  FMUL R65, R70, UR7 ;  /* 0x0000000746417c20 */ /* 0x000fe20008400000 */
[C---:B------:R-:W-:Y:S02]  /*43d0*/  ISETP.GT.U32.AND.EX P2, PT, R200.reuse, RZ, PT, P2 ;  /* 0x000000ffc800720c */ /* 0x040fe40003f44120 */
[----:B------:R-:W-:Y:S01]  /*43e0*/  ISETP.GT.U32.AND.EX P3, PT, R200, RZ, PT, P3 ;  /* 0x000000ffc800720c */ /* 0x000fe20003f64130 */
[----:B------:R-:W-:Y:S01]  /*43f0*/  FMUL R36, R36, UR7 ;  /* 0x0000000724247c20 */ /* 0x000fe20008400000 */
[C---:B------:R-:W-:Y:S02]  /*4400*/  ISETP.GT.U32.AND.EX P0, PT, R200.reuse, RZ, PT, P0 ;  /* 0x000000ffc800720c */ /* 0x040fe40003f04100 */
[----:B------:R-:W-:Y:S01]  /*4410*/  ISETP.GT.U32.AND.EX P5, PT, R200, RZ, PT, P5 ;  /* 0x000000ffc800720c */ /* 0x000fe20003fa4150 */
[----:B------:R-:W-:Y:S01]  /*4420*/  IMAD.X R200, RZ, RZ, R11, P6 ;  /* 0x000000ffffc87224 */ /* 0x000fe200030e060b */
[----:B------:R-:W-:-:S02]  /*4430*/  FSEL R35, R35, -INF , !P4 ;  /* 0xff80000023237808 */ /* 0x000fc40006000000 */
[C---:B------:R-:W-:Y:S02]  /*4440*/  ISETP.GT.U32.AND P1, PT, R67.reuse, R2, PT ;  /* 0x000000024300720c */ /* 0x040fe40003f24070 */
[----:B------:R-:W-:Y:S02]  /*4450*/  ISETP.GT.U32.AND P4, PT, R67, R242, PT ;  /* 0x000000f24300720c */ /* 0x000fe40003f84070 */
[----:B------:R-:W-:Y:S02]  /*4460*/  FSEL R66, R66, -INF , !P2 ;  /* 0xff80000042427808 */ /* 0x000fe40005000000 */
[----:B------:R-:W-:Y:S01]  /*4470*/  FSEL R65, R65, -INF , !P3 ;  /* 0xff80000041417808 */ /* 0x000fe20005800000 */
[----:B------:R-:W-:Y:S01]  /*4480*/  FMUL R38, R38, UR7 ;  /* 0x0000000726267c20 */ /* 0x000fe20008400000 */
[----:B------:R-:W-:Y:S01]  /*4490*/  ISETP.GT.U32.AND P2, PT, R67, R251, PT ;  /* 0x000000fb4300720c */ /* 0x000fe20003f44070 */
[----:B------:R-:W-:Y:S01]  /*44a0*/  FMUL R68, R69, UR7 ;  /* 0x0000000745447c20 */ /* 0x000fe20008400000 */
[----:B------:R-:W-:Y:S01]  /*44b0*/  ISETP.GT.U32.AND P3, PT, R67, R252, PT ;  /* 0x000000fc4300720c */ /* 0x000fe20003f64070 */
[----:B------:R-:W-:Y:S01]  /*44c0*/  FMUL R67, R71, UR7 ;  /* 0x0000000747437c20 */ /* 0x000fe20008400000 */
[----:B------:R-:W-:-:S02]  /*44d0*/  FSEL R36, R36, -INF , !P0 ;  /* 0xff80000024247808 */ /* 0x000fc40004000000 */
[C---:B------:R-:W-:Y:S02]  /*44e0*/  ISETP.GT.U32.AND.EX P1, PT, R200.reuse, RZ, PT, P1 ;  /* 0x000000ffc800720c */ /* 0x040fe40003f24110 */
[----:B------:R-:W-:Y:S02]  /*44f0*/  ISETP.GT.U32.AND.EX P4, PT, R200, RZ, PT, P4 ;  /* 0x000000ffc800720c */ /* 0x000fe40003f84140 */
[----:B------:R-:W-:Y:S01]  /*4500*/  IADD3 R70, P0, R213, 0x20, RZ ;  /* 0x00000020d5467810 */ /* 0x000fe20007f1e0ff */
[----:B------:R-:W-:Y:S01]  /*4510*/  FMUL R37, R37, UR7 ;  /* 0x0000000725257c20 */ /* 0x000fe20008400000 */
[----:B------:R-:W-:Y:S02]  /*4520*/  FSEL R38, R38, -INF , !P5 ;  /* 0xff80000026267808 */ /* 0x000fe40006800000 */
[----:B------:R-:W-:Y:S02]  /*4530*/  FSEL R68, R68, -INF , !P1 ;  /* 0xff80000044447808 */ /* 0x000fe40004800000 */
[----:B------:R-:W-:-:S02]  /*4540*/  FSEL R67, R67, -INF , !P4 ;  /* 0xff80000043437808 */ /* 0x000fc40006000000 */
[C---:B------:R-:W-:Y:S02]  /*4550*/  ISETP.GT.U32.AND P6, PT, R70.reuse, R2, PT ;  /* 0x000000024600720c */ /* 0x040fe40003fc4070 */
[C---:B------:R-:W-:Y:S02]  /*4560*/  ISETP.GT.U32.AND P5, PT, R70.reuse, R242, PT ;  /* 0x000000f24600720c */ /* 0x040fe40003fa4070 */
[C---:B------:R-:W-:Y:S02]  /*4570*/  ISETP.GT.U32.AND P1, PT, R70.reuse, R251, PT ;  /* 0x000000fb4600720c */ /* 0x040fe40003f24070 */
[----:B------:R-:W-:Y:S01]  /*4580*/  ISETP.GT.U32.AND P4, PT, R70, R252, PT ;  /* 0x000000fc4600720c */ /* 0x000fe20003f84070 */
[----:B------:R-:W-:Y:S01]  /*4590*/  FMUL R70, R39, UR7 ;  /* 0x0000000727467c20 */ /* 0x000fe20008400000 */
[C---:B------:R-:W-:Y:S02]  /*45a0*/  ISETP.GT.U32.AND.EX P2, PT, R200.reuse, RZ, PT, P2 ;  /* 0x000000ffc800720c */ /* 0x040fe40003f44120 */
[----:B------:R-:W-:-:S02]  /*45b0*/  ISETP.GT.U32.AND.EX P3, PT, R200, RZ, PT, P3 ;  /* 0x000000ffc800720c */ /* 0x000fc40003f64130 */
[----:B------:R-:W-:Y:S02]  /*45c0*/  FSEL R39, R37, -INF , !P2 ;  /* 0xff80000025277808 */ /* 0x000fe40005000000 */
[----:B------:R-:W-:Y:S01]  /*45d0*/  FSEL R37, R70, -INF , !P3 ;  /* 0xff80000046257808 */ /* 0x000fe20005800000 */
[----:B------:R-:W-:Y:S01]  /*45e0*/  IMAD.X R70, RZ, RZ, R11, P0 ;  /* 0x000000ffff467224 */ /* 0x000fe200000e060b */
[----:B------:R0:W-:Y:S01]  /*45f0*/  STS.U16 [R202+UR19+0x5800], R204 ;  /* 0x005800ccca007988 */ /* 0x0001e20008000413 */
[----:B------:R-:W-:-:S03]  /*4600*/  IADD3 R69, P2, R213, 0x8, RZ ;  /* 0x00000008d5457810 */ /* 0x000fc60007f5e0ff */
[----:B------:R-:W-:Y:S02]  /*4610*/  ISETP.GT.U32.AND.EX P6, PT, R70, RZ, PT, P6 ;  /* 0x000000ff4600720c */ /* 0x000fe40003fc4160 */
[----:B------:R-:W-:Y:S02]  /*4620*/  IMAD.X R71, RZ, RZ, R11, P2 ;  /* 0x000000ffff477224 */ /* 0x000fe400010e060b */
[----:B0-----:R-:W-:Y:S01]  /*4630*/  FMUL R204, R72, UR7 ;  /* 0x0000000748cc7c20 */ /* 0x001fe20008400000 */
[C---:B------:R-:W-:Y:S02]  /*4640*/  ISETP.GT.U32.AND P3, PT, R69.reuse, R2, PT ;  /* 0x000000024500720c */ /* 0x040fe40003f64070 */
[C---:B------:R-:W-:Y:S02]  /*4650*/  ISETP.GT.U32.AND P0, PT, R69.reuse, R251, PT ;  /* 0x000000fb4500720c */ /* 0x040fe40003f04070 */
[----:B------:R-:W-:Y:S01]  /*4660*/  ISETP.GT.U32.AND P2, PT, R69, R252, PT ;  /* 0x000000fc4500720c */ /* 0x000fe20003f44070 */
[----:B------:R-:W-:Y:S01]  /*4670*/  FMUL R69, R74, UR7 ;  /* 0x000000074a457c20 */ /* 0x000fe20008400000 */
[----:B------:R-:W-:-:S02]  /*4680*/  FSEL R204, R204, -INF , !P6 ;  /* 0xff800000cccc7808 */ /* 0x000fc40007000000 */
[----:B-1----:R-:W-:Y:S02]  /*4690*/  IADD3 R217, P6, R213, 0x21, RZ ;  /* 0x00000021d5d97810 */ /* 0x002fe40007fde0ff */
[C---:B------:R-:W-:Y:S02]  /*46a0*/  ISETP.GT.U32.AND.EX P5, PT, R70.reuse, RZ, PT, P5 ;  /* 0x000000ff4600720c */ /* 0x040fe40003fa4150 */
[C---:B------:R-:W-:Y:S02]  /*46b0*/  ISETP.GT.U32.AND.EX P1, PT, R70.reuse, RZ, PT, P1 ;  /* 0x000000ff4600720c */ /* 0x040fe40003f24110 */
[----:B------:R-:W-:Y:S01]  /*46c0*/  ISETP.GT.U32.AND.EX P4, PT, R70, RZ, PT, P4 ;  /* 0x000000ff4600720c */ /* 0x000fe20003f84140 */
[----:B------:R-:W-:Y:S01]  /*46d0*/  IMAD.X R70, RZ, RZ, R11, P6 ;  /* 0x000000ffff467224 */ /* 0x000fe200030e060b */
[C---:B------:R-:W-:Y:S02]  /*46e0*/  ISETP.GT.U32.AND.EX P3, PT, R71.reuse, RZ, PT, P3 ;  /* 0x000000ff4700720c */ /* 0x040fe40003f64130 */
[----:B------:R-:W-:-:S02]  /*46f0*/  ISETP.GT.U32.AND.EX P0, PT, R71, RZ, PT, P0 ;  /* 0x000000ff4700720c */ /* 0x000fc40003f04100 */
[----:B------:R-:W-:Y:S01]  /*4700*/  ISETP.GT.U32.AND.EX P2, PT, R71, RZ, PT, P2 ;  /* 0x000000ff4700720c */ /* 0x000fe20003f44120 */
[----:B------:R-:W-:Y:S01]  /*4710*/  FMUL R71, R42, UR7 ;  /* 0x000000072a477c20 */ /* 0x000fe20008400000 */
[----:B------:R-:W-:Y:S02]  /*4720*/  FSEL R69, R69, -INF , !P5 ;  /* 0xff80000045457808 */ /* 0x000fe40006800000 */
[----:B------:R-:W-:Y:S01]  /*4730*/  ISETP.GT.U32.AND P5, PT, R217, R2, PT ;  /* 0x00000002d900720c */ /* 0x000fe20003fa4070 */
[----:B------:R-:W-:Y:S01]  /*4740*/  FMUL R40, R40, UR7 ;  /* 0x0000000728287c20 */ /* 0x000fe20008400000 */
[----:B------:R-:W-:Y:S01]  /*4750*/  FMUL R73, R73, UR7 ;  /* 0x0000000749497c20 */ /* 0x000fe20008400000 */
[----:B------:R-:W-:Y:S02]  /*4760*/  FSEL R71, R71, -INF , !P4 ;  /* 0xff80000047477808 */ /* 0x000fe40006000000 */
[----:B------:R-:W-:Y:S02]  /*4770*/  ISETP.GT.U32.AND.EX P5, PT, R70, RZ, PT, P5 ;  /* 0x000000ff4600720c */ /* 0x000fe40003fa4150 */
[----:B------:R-:W-:Y:S01]  /*4780*/  IADD3 R219, P4, R213, 0x28, RZ ;  /* 0x00000028d5db7810 */ /* 0x000fe20007f9e0ff */
[----:B------:R-:W-:Y:S01]  /*4790*/  FMUL R72, R75, UR7 ;  /* 0x000000074b487c20 */ /* 0x000fe20008400000 */
[----:B------:R-:W-:-:S02]  /*47a0*/  ISETP.GT.U32.AND P6, PT, R217, R242, PT ;  /* 0x000000f2d900720c */ /* 0x000fc40003fc4070 */
[----:B------:R-:W-:Y:S02]  /*47b0*/  FSEL R42, R40, -INF , !P1 ;  /* 0xff800000282a7808 */ /* 0x000fe40004800000 */
[----:B------:R-:W-:Y:S02]  /*47c0*/  FSEL R75, R73, -INF , !P5 ;  /* 0xff800000494b7808 */ /* 0x000fe40006800000 */
[----:B------:R-:W-:Y:S02]  /*47d0*/  ISETP.GT.U32.AND P5, PT, R219, R2, PT ;  /* 0x00000002db00720c */ /* 0x000fe40003fa4070 */
[----:B------:R-:W-:Y:S02]  /*47e0*/  IADD3.X R40, RZ, R11, RZ, P4, !PT ;  /* 0x0000000bff287210 */ /* 0x000fe400027fe4ff */
[----:B------:R-:W-:Y:S01]  /*47f0*/  ISETP.GT.U32.AND.EX P6, PT, R70, RZ, PT, P6 ;  /* 0x000000ff4600720c */ /* 0x000fe20003fc4160 */
[----:B------:R-:W-:Y:S01]  /*4800*/  FMUL R76, R76, UR7 ;  /* 0x000000074c4c7c20 */ /* 0x000fe20008400000 */
[----:B------:R-:W-:-:S02]  /*4810*/  ISETP.GT.U32.AND.EX P5, PT, R40, RZ, PT, P5 ;  /* 0x000000ff2800720c */ /* 0x000fc40003fa4150 */
[----:B------:R-:W-:Y:S02]  /*4820*/  FSEL R72, R72, -INF , !P6 ;  /* 0xff80000048487808 */ /* 0x000fe40007000000 */
[----:B------:R-:W-:Y:S01]  /*4830*/  ISETP.GT.U32.AND P6, PT, R219, R242, PT ;  /* 0x000000f2db00720c */ /* 0x000fe20003fc4070 */
[----:B------:R-:W-:Y:S01]  /*4840*/  FMUL R78, R78, UR7 ;  /* 0x000000074e4e7c20 */ /* 0x000fe20008400000 */
[----:B------:R-:W-:Y:S02]  /*4850*/  FSEL R76, R76, -INF , !P5 ;  /* 0xff8000004c4c7808 */ /* 0x000fe40006800000 */
[----:B------:R-:W-:Y:S02]  /*4860*/  IADD3 R235, P5, R213, 0x29, RZ ;  /* 0x00000029d5eb7810 */ /* 0x000fe40007fbe0ff */
[----:B------:R-:W-:Y:S01]  /*4870*/  ISETP.GT.U32.AND.EX P6, PT, R40, RZ, PT, P6 ;  /* 0x000000ff2800720c */ /* 0x000fe20003fc4160 */
[----:B------:R-:W-:Y:S02]  /*4880*/  FMUL R73, R44, UR7 ;  /* 0x000000072c497c20 */ /* 0x000fe40008400000 */
[----:B------:R-:W-:Y:S01]  /*4890*/  IMAD.X R74, RZ, RZ, R11, P5 ;  /* 0x000000ffff4a7224 */ /* 0x000fe200028e060b */
[----:B------:R-:W-:-:S02]  /*48a0*/  FSEL R44, R78, -INF , !P6 ;  /* 0xff8000004e2c7808 */ /* 0x000fc40007000000 */
[----:B------:R-:W-:Y:S02]  /*48b0*/  ISETP.GT.U32.AND P6, PT, R235, R2, PT ;  /* 0x00000002eb00720c */ /* 0x000fe40003fc4070 */
[----:B------:R-:W-:Y:S02]  /*48c0*/  ISETP.GT.U32.AND P1, PT, R217, R251, PT ;  /* 0x000000fbd900720c */ /* 0x000fe40003f24070 */
[----:B------:R-:W-:Y:S01]  /*48d0*/  ISETP.GT.U32.AND P5, PT, R235, R242, PT ;  /* 0x000000f2eb00720c */ /* 0x000fe20003fa4070 */
[----:B------:R-:W-:Y:S01]  /*48e0*/  FMUL R77, R77, UR7 ;  /* 0x000000074d4d7c20 */ /* 0x000fe20008400000 */
[----:B------:R-:W-:Y:S01]  /*48f0*/  FMUL R41, R41, UR7 ;  /* 0x0000000729297c20 */ /* 0x000fe20008400000 */
[----:B------:R-:W-:Y:S01]  /*4900*/  ISETP.GT.U32.AND.EX P6, PT, R74, RZ, PT, P6 ;  /* 0x000000ff4a00720c */ /* 0x000fe20003fc4160 */
[----:B------:R-:W-:Y:S01]  /*4910*/  FMUL R78, R79, UR7 ;  /* 0x000000074f4e7c20 */ /* 0x000fe20008400000 */
[----:B------:R-:W-:Y:S02]  /*4920*/  ISETP.GT.U32.AND.EX P1, PT, R70, RZ, PT, P1 ;  /* 0x000000ff4600720c */ /* 0x000fe40003f24110 */
[----:B------:R-:W-:-:S02]  /*4930*/  ISETP.GT.U32.AND.EX P5, PT, R74, RZ, PT, P5 ;  /* 0x000000ff4a00720c */ /* 0x000fc40003fa4150 */
[----:B------:R-:W-:Y:S02]  /*4940*/  FSEL R79, R77, -INF , !P6 ;  /* 0xff8000004d4f7808 */ /* 0x000fe40007000000 */
[----:B------:R-:W-:Y:S02]  /*4950*/  FSEL R41, R41, -INF , !P1 ;  /* 0xff80000029297808 */ /* 0x000fe40004800000 */
[----:B------:R-:W-:Y:S02]  /*4960*/  FSEL R77, R78, -INF , !P5 ;  /* 0xff8000004e4d7808 */ /* 0x000fe40006800000 */
[CC--:B------:R-:W-:Y:S02]  /*4970*/  ISETP.GT.U32.AND P1, PT, R213.reuse, R2.reuse, PT ;  /* 0x00000002d500720c */ /* 0x0c0fe40003f24070 */
[----:B------:R-:W-:Y:S01]  /*4980*/  ISETP.GE.U32.AND P5, PT, R213, R2, PT ;  /* 0x00000002d500720c */ /* 0x000fe20003fa6070 */
[----:B------:R-:W-:Y:S01]  /*4990*/  FMUL R237, R56, UR7 ;  /* 0x0000000738ed7c20 */ /* 0x000fe20008400000 */
[----:B------:R-:W-:Y:S01]  /*49a0*/  FMUL R57, R57, UR7 ;  /* 0x0000000739397c20 */ /* 0x000fe20008400000 */
[----:B------:R-:W-:-:S02]  /*49b0*/  ISETP.GT.U32.AND.EX P1, PT, R11, RZ, PT, P1 ;  /* 0x000000ff0b00720c */ /* 0x000fc40003f24110 */
[----:B------:R-:W-:Y:S01]  /*49c0*/  ISETP.GE.U32.AND.EX P5, PT, R11, RZ, PT, P5 ;  /* 0x000000ff0b00720c */ /* 0x000fe20003fa6150 */
[----:B------:R-:W-:Y:S01]  /*49d0*/  FMUL R60, R60, UR7 ;  /* 0x000000073c3c7c20 */ /* 0x000fe20008400000 */
[----:B------:R-:W-:Y:S02]  /*49e0*/  FSEL R237, R237, -INF , !P1 ;  /* 0xff800000eded7808 */ /* 0x000fe40004800000 */
[----:B------:R-:W-:Y:S01]  /*49f0*/  FSEL R57, R57, -INF , !P5 ;  /* 0xff80000039397808 */ /* 0x000fe20006800000 */
[----:B------:R-:W-:Y:S01]  /*4a00*/  STS.U16 [R202+UR19+0x4c00], R207 ;  /* 0x004c00cfca007988 */ /* 0x000fe20008000413 */
[----:B------:R-:W-:-:S03]  /*4a10*/  IADD3 R236, P6, R213, 0x30, RZ ;  /* 0x00000030d5ec7810 */ /* 0x000fc60007fde0ff */
[----:B------:R0:W-:Y:S01]  /*4a20*/  STS.U16 [R202+UR19+0x5c00], R208 ;  /* 0x005c00d0ca007988 */ /* 0x0001e20008000413 */
[----:B------:R-:W-:Y:S01]  /*4a30*/  FSEL R60, R60, -INF , !P3 ;  /* 0xff8000003c3c7808 */ /* 0x000fe20005800000 */
[----:B------:R-:W-:Y:S01]  /*4a40*/  IMAD.X R78, RZ, RZ, R11, P6 ;  /* 0x000000ffff4e7224 */ /* 0x000fe200030e060b */
[----:B------:R-:W-:Y:S01]  /*4a50*/  ISETP.GT.U32.AND P6, PT, R236, R242, PT ;  /* 0x000000f2ec00720c */ /* 0x000fe20003fc4070 */
[----:B0-----:R-:W-:Y:S01]  /*4a60*/  FMUL R202, R82, UR7 ;  /* 0x0000000752ca7c20 */ /* 0x001fe20008400000 */
[----:B------:R-:W-:-:S04]  /*4a70*/  FMNMX R82, R237, R57, !PT ;  /* 0x00000039ed527209 */ /* 0x000fc80007800000 */
[----:B------:R-:W-:Y:S02]  /*4a80*/  FMNMX R82, R60, R82, !PT ;  /* 0x000000523c527209 */ /* 0x000fe40007800000 */
[----:B------:R-:W-:Y:S02]  /*4a90*/  IADD3 R56, P5, R213, 0x31, RZ ;  /* 0x00000031d5387810 */ /* 0x000fe40007fbe0ff */
[----:B------:R-:W-:Y:S02]  /*4aa0*/  FMNMX R82, R13, R82, !PT ;  /* 0x000000520d527209 */ /* 0x000fe40007800000 */
[----:B------:R-:W-:Y:S02]  /*4ab0*/  ISETP.GT.U32.AND.EX P6, PT, R78, RZ, PT, P6 ;  /* 0x000000ff4e00720c */ /* 0x000fe40003fc4160 */
[----:B------:R-:W-:Y:S01]  /*4ac0*/  FMNMX R82, R61, R82, !PT ;  /* 0x000000523d527209 */ /* 0x000fe20007800000 */
[----:B------:R-:W-:Y:S01]  /*4ad0*/  IMAD.X R200, RZ, RZ, R11, P5 ;  /* 0x000000ffffc87224 */ /* 0x000fe200028e060b */
[----:B------:R-:W-:-:S02]  /*4ae0*/  ISETP.GT.U32.AND P4, PT, R219, R251, PT ;  /* 0x000000fbdb00720c */ /* 0x000fc40003f84070 */
[----:B------:R-:W-:Y:S02]  /*4af0*/  FSEL R202, R202, -INF , !P6 ;  /* 0xff800000caca7808 */ /* 0x000fe40007000000 */
[----:B------:R-:W-:Y:S02]  /*4b00*/  ISETP.GT.U32.AND P6, PT, R56, R2, PT ;  /* 0x000000023800720c */ /* 0x000fe40003fc4070 */
[----:B------:R-:W-:Y:S01]  /*4b10*/  FMNMX R82, R64, R82, !PT ;  /* 0x0000005240527209 */ /* 0x000fe20007800000 */
[----:B------:R-:W-:Y:S01]  /*4b20*/  FMUL R81, R81, UR7 ;  /* 0x0000000751517c20 */ /* 0x000fe20008400000 */
[----:B------:R-:W-:Y:S02]  /*4b30*/  ISETP.GT.U32.AND.EX P4, PT, R40, RZ, PT, P4 ;  /* 0x000000ff2800720c */ /* 0x000fe40003f84140 */
[----:B------:R-:W-:Y:S02]  /*4b40*/  ISETP.GT.U32.AND.EX P6, PT, R200, RZ, PT, P6 ;  /* 0x000000ffc800720c */ /* 0x000fe40003fc4160 */
[----:B------:R-:W-:-:S02]  /*4b50*/  FMNMX R82, R66, R82, !PT ;  /* 0x0000005242527209 */ /* 0x000fc40007800000 */
[----:B------:R-:W-:Y:S02]  /*4b60*/  ISETP.GT.U32.AND P5, PT, R56, R242, PT ;  /* 0x000000f23800720c */ /* 0x000fe40003fa4070 */
[----:B------:R-:W-:Y:S01]  /*4b70*/  FSEL R73, R73, -INF , !P4 ;  /* 0xff80000049497808 */ /* 0x000fe20006000000 */
[----:B------:R-:W-:Y:S01]  /*4b80*/  FMUL R208, R83, UR7 ;  /* 0x0000000753d07c20 */ /* 0x000fe20008400000 */
[----:B------:R-:W-:Y:S02]  /*4b90*/  ISETP.GT.U32.AND P4, PT, R235, R251, PT ;  /* 0x000000fbeb00720c */ /* 0x000fe40003f84070 */
[----:B------:R-:W-:Y:S02]  /*4ba0*/  FSEL R81, R81, -INF , !P6 ;  /* 0xff80000051517808 */ /* 0x000fe40007000000 */
[----:B------:R-:W-:Y:S02]  /*4bb0*/  IADD3 R238, P6, R213, 0x38, RZ ;  /* 0x00000038d5ee7810 */ /* 0x000fe40007fde0ff */
[----:B------:R-:W-:Y:S01]  /*4bc0*/  FMNMX R82, R68, R82, !PT ;  /* 0x0000005244527209 */ /* 0x000fe20007800000 */
[----:B------:R-:W-:Y:S01]  /*4bd0*/  FMUL R45, R45, UR7 ;  /* 0x000000072d2d7c20 */ /* 0x000fe20008400000 */
[----:B------:R-:W-:-:S02]  /*4be0*/  ISETP.GT.U32.AND.EX P5, PT, R200, RZ, PT, P5 ;  /* 0x000000ffc800720c */ /* 0x000fc40003fa4150 */
[----:B------:R-:W-:Y:S01]  /*4bf0*/  ISETP.GT.U32.AND.EX P4, PT, R74, RZ, PT, P4 ;  /* 0x000000ff4a00720c */ /* 0x000fe20003f84140 */
[----:B------:R-:W-:Y:S01]  /*4c00*/  IMAD.X R207, RZ, RZ, R11, P6 ;  /* 0x000000ffffcf7224 */ /* 0x000fe200030e060b */
[----:B------:R-:W-:Y:S02]  /*4c10*/  FMNMX R82, R204, R82, !PT ;  /* 0x00000052cc527209 */ /* 0x000fe40007800000 */
[----:B------:R-:W-:Y:S02]  /*4c20*/  FSEL R208, R208, -INF , !P5 ;  /* 0xff800000d0d07808 */ /* 0x000fe40006800000 */
[-C--:B------:R-:W-:Y:S02]  /*4c30*/  ISETP.GT.U32.AND P5, PT, R238, R2.reuse, PT ;  /* 0x00000002ee00720c */ /* 0x080fe40003fa4070 */
[----:B------:R-:W-:Y:S01]  /*4c40*/  FSEL R45, R45, -INF , !P4 ;  /* 0xff8000002d2d7808 */ /* 0x000fe20006000000 */
[----:B------:R-:W-:Y:S01]  /*4c50*/  FMUL R84, R84, UR7 ;  /* 0x0000000754547c20 */ /* 0x000fe20008400000 */
[----:B------:R-:W-:-:S02]  /*4c60*/  ISETP.GT.U32.AND P4, PT, R236, R2, PT ;  /* 0x00000002ec00720c */ /* 0x000fc40003f84070 */
[----:B------:R-:W-:Y:S01]  /*4c70*/  FMNMX R83, R75, R82, !PT ;  /* 0x000000524b537209 */ /* 0x000fe20007800000 */
[----:B------:R-:W-:Y:S01]  /*4c80*/  FMUL R80, R80, UR7 ;  /* 0x0000000750507c20 */ /* 0x000fe20008400000 */
[----:B------:R-:W-:Y:S02]  /*4c90*/  ISETP.GT.U32.AND.EX P5, PT, R207, RZ, PT, P5 ;  /* 0x000000ffcf00720c */ /* 0x000fe40003fa4150 */
[----:B------:R-:W-:Y:S02]  /*4ca0*/  ISETP.GT.U32.AND.EX P4, PT, R78, RZ, PT, P4 ;  /* 0x000000ff4e00720c */ /* 0x000fe40003f84140 */
[----:B------:R-:W-:Y:S02]  /*4cb0*/  FMNMX R83, R76, R83, !PT ;  /* 0x000000534c537209 */ /* 0x000fe40007800000 */
[----:B------:R-:W-:Y:S02]  /*4cc0*/  FSEL R82, R84, -INF , !P5 ;  /* 0xff80000054527808 */ /* 0x000fe40006800000 */
[----:B------:R-:W-:-:S02]  /*4cd0*/  IADD3 R221, P5, R213, 0x39, RZ ;  /* 0x00000039d5dd7810 */ /* 0x000fc40007fbe0ff */
[----:B------:R-:W-:Y:S02]  /*4ce0*/  FSEL R80, R80, -INF , !P4 ;  /* 0xff80000050507808 */ /* 0x000fe40006000000 */
[----:B------:R-:W-:Y:S01]  /*4cf0*/  FMNMX R83, R79, R83, !PT ;  /* 0x000000534f537209 */ /* 0x000fe20007800000 */
[----:B------:R-:W-:Y:S01]  /*4d00*/  FMUL R215, R86, UR7 ;  /* 0x0000000756d77c20 */ /* 0x000fe20008400000 */
[----:B------:R-:W-:Y:S02]  /*4d10*/  ISETP.GT.U32.AND P6, PT, R238, R242, PT ;  /* 0x000000f2ee00720c */ /* 0x000fe40003fc4070 */
[----:B------:R-:W-:Y:S02]  /*4d20*/  IADD3.X R86, RZ, R11, RZ, P5, !PT ;  /* 0x0000000bff567210 */ /* 0x000fe40002ffe4ff */
[----:B------:R-:W-:Y:S02]  /*4d30*/  ISETP.GT.U32.AND P5, PT, R221, R2, PT ;  /* 0x00000002dd00720c */ /* 0x000fe40003fa4070 */
[----:B------:R-:W-:Y:S01]  /*4d40*/  FMNMX R83, R80, R83, !PT ;  /* 0x0000005350537209 */ /* 0x000fe20007800000 */
[----:B------:R-:W-:Y:S01]  /*4d50*/  FMUL R85, R85, UR7 ;  /* 0x0000000755557c20 */ /* 0x000fe20008400000 */
[----:B------:R-:W-:-:S02]  /*4d60*/  ISETP.GT.U32.AND.EX P6, PT, R207, RZ, PT, P6 ;  /* 0x000000ffcf00720c */ /* 0x000fc40003fc4160 */
[----:B------:R-:W-:Y:S02]  /*4d70*/  ISETP.GT.U32.AND.EX P5, PT, R86, RZ, PT, P5 ;  /* 0x000000ff5600720c */ /* 0x000fe40003fa4150 */
[----:B------:R-:W-:Y:S02]  /*4d80*/  FMNMX R84, R81, R83, !PT ;  /* 0x0000005351547209 */ /* 0x000fe40007800000 */
[----:B------:R-:W-:Y:S02]  /*4d90*/  FSEL R215, R215, -INF , !P6 ;  /* 0xff800000d7d77808 */ /* 0x000fe40007000000 */
[----:B------:R-:W-:Y:S02]  /*4da0*/  ISETP.GT.U32.AND P6, PT, R238, R251, PT ;  /* 0x000000fbee00720c */ /* 0x000fe40003fc4070 */
[----:B------:R-:W-:Y:S02]  /*4db0*/  FSEL R83, R85, -INF , !P5 ;  /* 0xff80000055537808 */ /* 0x000fe40006800000 */
[----:B------:R-:W-:Y:S01]  /*4dc0*/  FMNMX R84, R82, R84, !PT ;  /* 0x0000005452547209 */ /* 0x000fe20007800000 */
[----:B------:R-:W-:Y:S01]  /*4dd0*/  FMUL R52, R52, UR7 ;  /* 0x0000000734347c20 */ /* 0x000fe20008400000 */
[----:B------:R-:W-:Y:S01]  /*4de0*/  ISETP.GT.U32.AND.EX P6, PT, R207, RZ, PT, P6 ;  /* 0x000000ffcf00720c */ /* 0x000fe20003fc4160 */
[----:B------:R-:W-:Y:S01]  /*4df0*/  FMUL R239, R28, UR7 ;  /* 0x000000071cef7c20 */ /* 0x000fe20008400000 */
[----:B------:R-:W-:-:S02]  /*4e00*/  FMNMX R84, R83, R84, !PT ;  /* 0x0000005453547209 */ /* 0x000fc40007800000 */
[----:B------:R-:W-:Y:S02]  /*4e10*/  FSEL R28, R52, -INF , !P6 ;  /* 0xff800000341c7808 */ /* 0x000fe40007000000 */
[----:B------:R-:W-:Y:S02]  /*4e20*/  FSEL R52, R239, -INF , !P0 ;  /* 0xff800000ef347808 */ /* 0x000fe40004000000 */
[----:B------:R-:W0:Y:S01]  /*4e30*/  SHFL.BFLY PT, R239, R84, 0x2, 0x1f ;  /* 0x0c401f0054ef7f89 */ /* 0x000e2200000e0000 */
[----:B------:R-:W-:Y:S01]  /*4e40*/  FMUL R85, R58, UR7 ;  /* 0x000000073a557c20 */ /* 0x000fe20008400000 */
[----:B------:R-:W-:Y:S01]  /*4e50*/  ISETP.GT.U32.AND P3, PT, R236, R251, PT ;  /* 0x000000fbec00720c */ /* 0x000fe20003f64070 */
[----:B------:R-:W-:-:S03]  /*4e60*/  FMUL R48, R48, UR7 ;  /* 0x0000000730307c20 */ /* 0x000fc60008400000 */
[----:B------:R-:W-:-:S04]  /*4e70*/  ISETP.GT.U32.AND.EX P3, PT, R78, RZ, PT, P3 ;  /* 0x000000ff4e00720c */ /* 0x000fc80003f64130 */
[----:B------:R-:W-:Y:S02]  /*4e80*/  FSEL R48, R48, -INF , !P3 ;  /* 0xff80000030307808 */ /* 0x000fe40005800000 */
[----:B0-----:R-:W-:-:S05]  /*4e90*/  FMNMX R239, R84, R239, !PT ;  /* 0x000000ef54ef7209 */ /* 0x001fca0007800000 */
[----:B------:R-:W0:Y:S01]  /*4ea0*/  SHFL.BFLY PT, R58, R239, 0x1, 0x1f ;  /* 0x0c201f00ef3a7f89 */ /* 0x000e2200000e0000 */
[-C--:B------:R-:W-:Y:S01]  /*4eb0*/  ISETP.GT.U32.AND P3, PT, R56, R251.reuse, PT ;  /* 0x000000fb3800720c */ /* 0x080fe20003f64070 */
[----:B------:R-:W-:Y:S01]  /*4ec0*/  FMUL R49, R49, UR7 ;  /* 0x0000000731317c20 */ /* 0x000fe20008400000 */
[----:B------:R-:W-:Y:S01]  /*4ed0*/  FMUL R30, R30, UR7 ;  /* 0x000000071e1e7c20 */ /* 0x000fe20008400000 */
[----:B------:R-:W-:Y:S02]  /*4ee0*/  ISETP.GE.U32.AND P5, PT, R213, R251, PT ;  /* 0x000000fbd500720c */ /* 0x000fe40003fa6070 */
[----:B------:R-:W-:Y:S01]  /*4ef0*/  ISETP.GT.U32.AND.EX P3, PT, R200, RZ, PT, P3 ;  /* 0x000000ffc800720c */ /* 0x000fe20003f64130 */
[----:B------:R-:W-:Y:S01]  /*4f00*/  FMUL R25, R25, UR7 ;  /* 0x0000000719197c20 */ /* 0x000fe20008400000 */
[----:B------:R-:W-:Y:S02]  /*4f10*/  ISETP.GT.U32.AND P4, PT, R213, R242, PT ;  /* 0x000000f2d500720c */ /* 0x000fe40003f84070 */
[----:B------:R-:W-:-:S02]  /*4f20*/  FSEL R49, R49, -INF , !P3 ;  /* 0xff80000031317808 */ /* 0x000fc40005800000 */
[----:B------:R-:W-:Y:S02]  /*4f30*/  ISETP.GE.U32.AND P3, PT, R213, R242, PT ;  /* 0x000000f2d500720c */ /* 0x000fe40003f66070 */
[----:B------:R-:W-:Y:S02]  /*4f40*/  FSEL R30, R30, -INF , !P2 ;  /* 0xff8000001e1e7808 */ /* 0x000fe40005000000 */
[----:B------:R-:W-:Y:S02]  /*4f50*/  ISETP.GE.U32.AND.EX P5, PT, R11, RZ, PT, P5 ;  /* 0x000000ff0b00720c */ /* 0x000fe40003fa6150 */
[C---:B------:R-:W-:Y:S02]  /*4f60*/  ISETP.GT.U32.AND P6, PT, R213.reuse, R251, PT ;  /* 0x000000fbd500720c */ /* 0x040fe40003fc4070 */
[CC--:B------:R-:W-:Y:S02]  /*4f70*/  ISETP.GT.U32.AND P0, PT, R213.reuse, R252.reuse, PT ;  /* 0x000000fcd500720c */ /* 0x0c0fe40003f04070 */
[----:B------:R-:W-:Y:S01]  /*4f80*/  ISETP.GE.U32.AND P2, PT, R213, R252, PT ;  /* 0x000000fcd500720c */ /* 0x000fe20003f46070 */
[----:B------:R-:W-:Y:S01]  /*4f90*/  FMUL R213, R59, UR7 ;  /* 0x000000073bd57c20 */ /* 0x000fe20008400000 */
[----:B------:R-:W-:Y:S01]  /*4fa0*/  FMUL R59, R26, UR7 ;  /* 0x000000071a3b7c20 */ /* 0x000fe20008400000 */
[----:B------:R-:W-:-:S02]  /*4fb0*/  ISETP.GT.U32.AND.EX P4, PT, R11, RZ, PT, P4 ;  /* 0x000000ff0b00720c */ /* 0x000fc40003f84140 */
[----:B------:R-:W-:Y:S02]  /*4fc0*/  ISETP.GE.U32.AND.EX P3, PT, R11, RZ, PT, P3 ;  /* 0x000000ff0b00720c */ /* 0x000fe40003f66130 */
[----:B------:R-:W-:Y:S02]  /*4fd0*/  FSEL R26, R25, -INF , !P5 ;  /* 0xff800000191a7808 */ /* 0x000fe40006800000 */
[----:B------:R-:W-:Y:S01]  /*4fe0*/  ISETP.GT.U32.AND P5, PT, R56, R252, PT ;  /* 0x000000fc3800720c */ /* 0x000fe20003fa4070 */
[----:B------:R-:W-:Y:S01]  /*4ff0*/  FMUL R84, R62, UR7 ;  /* 0x000000073e547c20 */ /* 0x000fe20008400000 */
[----:B0-----:R-:W-:Y:S02]  /*5000*/  FMNMX R56, R239, R58, !PT ;  /* 0x0000003aef387209 */ /* 0x001fe40007800000 */
[----:B------:R-:W-:Y:S02]  /*5010*/  FSEL R85, R85, -INF , !P4 ;  /* 0xff80000055557808 */ /* 0x000fe40006000000 */
[----:B------:R-:W-:-:S02]  /*5020*/  FSEL R213, R213, -INF , !P3 ;  /* 0xff800000d5d57808 */ /* 0x000fc40005800000 */
[----:B------:R-:W-:Y:S02]  /*5030*/  FMNMX R56, R56, R4, !PT ;  /* 0x0000000438387209 */ /* 0x000fe40007800000 */
[C---:B------:R-:W-:Y:S02]  /*5040*/  ISETP.GT.U32.AND.EX P6, PT, R11.reuse, RZ, PT, P6 ;  /* 0x000000ff0b00720c */ /* 0x040fe40003fc4160 */
[C---:B------:R-:W-:Y:S02]  /*5050*/  ISETP.GT.U32.AND.EX P0, PT, R11.reuse, RZ, PT, P0 ;  /* 0x000000ff0b00720c */ /* 0x040fe40003f04100 */
[----:B------:R-:W-:Y:S02]  /*5060*/  ISETP.GE.U32.AND.EX P2, PT, R11, RZ, PT, P2 ;  /* 0x000000ff0b00720c */ /* 0x000fe40003f46120 */
[----:B------:R-:W-:Y:S02]  /*5070*/  FSEL R84, R84, -INF , !P1 ;  /* 0xff80000054547808 */ /* 0x000fe40004800000 */
[----:B------:R-:W-:Y:S01]  /*5080*/  FMNMX R11, R85, R213, !PT ;  /* 0x000000d5550b7209 */ /* 0x000fe20007800000 */
[----:B------:R-:W-:-:S03]  /*5090*/  FADD R58, R237, -R56 ;  /* 0x80000038ed3a7221 */ /* 0x000fc60000000000 */
[----:B------:R-:W-:Y:S01]  /*50a0*/  FMNMX R11, R84, R11, !PT ;  /* 0x0000000b540b7209 */ /* 0x000fe20007800000 */
[----:B------:R-:W-:Y:S01]  /*50b0*/  FMUL R58, R58, 1.4426950216293334961 ;  /* 0x3fb8aa3b3a3a7820 */ /* 0x000fe20000400000 */
[----:B------:R-:W-:Y:S02]  /*50c0*/  FSEL R25, R59, -INF , !P0 ;  /* 0xff8000003b197808 */ /* 0x000fe40004000000 */
[----:B------:R-:W-:Y:S01]  /*50d0*/  FMNMX R11, R12, R11, !PT ;  /* 0x0000000b0c0b7209 */ /* 0x000fe20007800000 */
[--C-:B------:R-:W-:Y:S02]  /*50e0*/  FADD R59, R57, -R56.reuse ;  /* 0x80000038393b7221 */ /* 0x100fe40000000000 */
[----:B------:R0:W-:Y:S01]  /*50f0*/  MUFU.EX2 R57, R58 ;  /* 0x0000003a00397308 */ /* 0x0001e20000000800 */
[----:B------:R-:W-:Y:S01]  /*5100*/  FADD R60, R60, -R56 ;  /* 0x800000383c3c7221 */ /* 0x000fe20000000000 */
[----:B0-----:R-:W-:-:S04]  /*5110*/  FMNMX R58, R31, R11, !PT ;  /* 0x0000000b1f3a7209 */ /* 0x001fc80007800000 */
[----:B------:R-:W-:Y:S01]  /*5120*/  FMNMX R58, R63, R58, !PT ;  /* 0x0000003a3f3a7209 */ /* 0x000fe20007800000 */
[----:B------:R-:W-:-:S03]  /*5130*/  FMUL R59, R59, 1.4426950216293334961 ;  /* 0x3fb8aa3b3b3b7820 */ /* 0x000fc60000400000 */
[----:B------:R-:W-:Y:S01]  /*5140*/  FMNMX R58, R65, R58, !PT ;  /* 0x0000003a413a7209 */ /* 0x000fe20007800000 */
[----:B------:R-:W-:Y:S01]  /*5150*/  FMUL R60, R60, 1.4426950216293334961 ;  /* 0x3fb8aa3b3c3c7820 */ /* 0x000fe20000400000 */
[----:B------:R0:W-:Y:S02]  /*5160*/  MUFU.EX2 R11, R59 ;  /* 0x0000003b000b7308 */ /* 0x0001e40000000800 */
[----:B------:R-:W-:Y:S01]  /*5170*/  FMNMX R58, R67, R58, !PT ;  /* 0x0000003a433a7209 */ /* 0x000fe20007800000 */
[----:B0-----:R-:W-:-:S05]  /*5180*/  FADD R59, R13, -R56 ;  /* 0x800000380d3b7221 */ /* 0x001fca0000000000 */
[----:B------:R0:W-:Y:S02]  /*5190*/  MUFU.EX2 R13, R60 ;  /* 0x0000003c000d7308 */ /* 0x0001e40000000800 */
[----:B0-----:R-:W-:-:S04]  /*51a0*/  FMNMX R60, R69, R58, !PT ;  /* 0x0000003a453c7209 */ /* 0x001fc80007800000 */
[----:B------:R-:W-:Y:S01]  /*51b0*/  FMNMX R60, R72, R60, !PT ;  /* 0x0000003c483c7209 */ /* 0x000fe20007800000 */
[----:B------:R-:W-:-:S03]  /*51c0*/  FMUL R59, R59, 1.4426950216293334961 ;  /* 0x3fb8aa3b3b3b7820 */ /* 0x000fc60000400000 */
[----:B------:R-:W-:Y:S01]  /*51d0*/  FMNMX R60, R44, R60, !PT ;  /* 0x0000003c2c3c7209 */ /* 0x000fe20007800000 */
[----:B------:R-:W-:Y:S01]  /*51e0*/  FADD R61, R61, -R56 ;  /* 0x800000383d3d7221 */ /* 0x000fe20000000000 */
[----:B------:R0:W-:Y:S02]  /*51f0*/  MUFU.EX2 R58, R59 ;  /* 0x0000003b003a7308 */ /* 0x0001e40000000800 */
[----:B------:R-:W-:Y:S02]  /*5200*/  FMNMX R60, R77, R60, !PT ;  /* 0x0000003c4d3c7209 */ /* 0x000fe40007800000 */
[----:B------:R-:W-:Y:S01]  /*5210*/  ISETP.GT.U32.AND P0, PT, R221, R242, PT ;  /* 0x000000f2dd00720c */ /* 0x000fe20003f04070 */
[----:B------:R-:W-:Y:S01]  /*5220*/  FMUL R87, R87, UR7 ;  /* 0x0000000757577c20 */ /* 0x000fe20008400000 */
[----:B0-----:R-:W-:Y:S01]  /*5230*/  FMUL R59, R61, 1.4426950216293334961 ;  /* 0x3fb8aa3b3d3b7820 */ /* 0x001fe20000400000 */
[----:B------:R-:W-:Y:S02]  /*5240*/  FMNMX R61, R202, R60, !PT ;  /* 0x0000003cca3d7209 */ /* 0x000fe40007800000 */
[----:B------:R-:W-:-:S02]  /*5250*/  ISETP.GT.U32.AND P1, PT, R217, R252, PT ;  /* 0x000000fcd900720c */ /* 0x000fc40003f24070 */
[----:B------:R-:W-:Y:S02]  /*5260*/  ISETP.GT.U32.AND.EX P0, PT, R86, RZ, PT, P0 ;  /* 0x000000ff5600720c */ /* 0x000fe40003f04100 */
[----:B------:R-:W-:Y:S01]  /*5270*/  FMNMX R217, R208, R61, !PT ;  /* 0x0000003dd0d97209 */ /* 0x000fe20007800000 */
[----:B------:R-:W-:Y:S01]  /*5280*/  FADD R64, R64, -R56 ;  /* 0x8000003840407221 */ /* 0x000fe20000000000 */
[----:B------:R-:W-:Y:S02]  /*5290*/  FSEL R87, R87, -INF , !P0 ;  /* 0xff80000057577808 */ /* 0x000fe40004000000 */
[----:B------:R-:W-:Y:S01]  /*52a0*/  FMNMX R217, R215, R217, !PT ;  /* 0x000000d9d7d97209 */ /* 0x000fe20007800000 */
[----:B------:R-:W-:-:S03]  /*52b0*/  FMUL R64, R64, 1.4426950216293334961 ;  /* 0x3fb8aa3b40407820 */ /* 0x000fc60000400000 */
[----:B------:R-:W-:Y:S01]  /*52c0*/  FMNMX R217, R87, R217, !PT ;  /* 0x000000d957d97209 */ /* 0x000fe20007800000 */
[----:B------:R0:W-:Y:S02]  /*52d0*/  MUFU.EX2 R60, R64 ;  /* 0x00000040003c7308 */ /* 0x0001e40000000800 */
[--C-:B0-----:R-:W-:Y:S02]  /*52e0*/  FADD R64, R204, -R56.reuse ;  /* 0x80000038cc407221 */ /* 0x101fe40000000000 */
[----:B------:R-:W0:Y:S01]  /*52f0*/  SHFL.BFLY PT, R204, R217, 0x2, 0x1f ;  /* 0x0c401f00d9cc7f89 */ /* 0x000e2200000e0000 */
[--C-:B------:R-:W-:Y:S01]  /*5300*/  FADD R76, R76, -R56.reuse ;  /* 0x800000384c4c7221 */ /* 0x100fe20000000000 */
[----:B------:R-:W-:Y:S01]  /*5310*/  FMUL R24, R24, UR7 ;  /* 0x0000000718187c20 */ /* 0x000fe20008400000 */
[--C-:B------:R-:W-:Y:S01]  /*5320*/  FADD R62, R68, -R56.reuse ;  /* 0x80000038443e7221 */ /* 0x100fe20000000000 */
[--C-:B------:R-:W-:Y:S01]  /*5330*/  FADD R66, R66, -R56.reuse ;  /* 0x8000003842427221 */ /* 0x100fe20000000000 */
[----:B------:R-:W-:Y:S01]  /*5340*/  FMUL R68, R76, 1.4426950216293334961 ;  /* 0x3fb8aa3b4c447820 */ /* 0x000fe20000400000 */
[--C-:B------:R-:W-:Y:S01]  /*5350*/  FADD R75, R75, -R56.reuse ;  /* 0x800000384b4b7221 */ /* 0x100fe20000000000 */
[--C-:B------:R-:W-:Y:S01]  /*5360*/  FADD R76, R80, -R56.reuse ;  /* 0x80000038504c7221 */ /* 0x100fe20000000000 */
[--C-:B------:R-:W-:Y:S01]  /*5370*/  FADD R79, R79, -R56.reuse ;  /* 0x800000384f4f7221 */ /* 0x100fe20000000000 */
[----:B------:R-:W-:Y:S01]  /*5380*/  FADD R81, R81, -R56 ;  /* 0x8000003851517221 */ /* 0x000fe20000000000 */
[----:B------:R-:W-:Y:S01]  /*5390*/  FSEL R24, R24, -INF , !P6 ;  /* 0xff80000018187808 */ /* 0x000fe20007000000 */
[----:B------:R-:W-:Y:S01]  /*53a0*/  FMUL R61, R66, 1.4426950216293334961 ;  /* 0x3fb8aa3b423d7820 */ /* 0x000fe20000400000 */
[----:B------:R-:W-:Y:S01]  /*53b0*/  FMUL R66, R75, 1.4426950216293334961 ;  /* 0x3fb8aa3b4b427820 */ /* 0x000fe20000400000 */
[----:B------:R-:W-:Y:S01]  /*53c0*/  FMUL R75, R79, 1.4426950216293334961 ;  /* 0x3fb8aa3b4f4b7820 */ /* 0x000fe20000400000 */
[----:B------:R-:W-:Y:S01]  /*53d0*/  FMUL R79, R81, 1.4426950216293334961 ;  /* 0x3fb8aa3b514f7820 */ /* 0x000fe20000400000 */
[----:B0-----:R-:W-:-:S05]  /*53e0*/  FMNMX R204, R217, R204, !PT ;  /* 0x000000ccd9cc7209 */ /* 0x001fca0007800000 */
[----:B------:R-:W0:Y:S01]  /*53f0*/  SHFL.BFLY PT, R80, R204, 0x1, 0x1f ;  /* 0x0c201f00cc507f89 */ /* 0x000e2200000e0000 */
[----:B------:R-:W-:-:S04]  /*5400*/  FMNMX R81, R24, R26, !PT ;  /* 0x0000001a18517209 */ /* 0x000fc80007800000 */
[----:B------:R-:W-:-:S04]  /*5410*/  FMNMX R81, R52, R81, !PT ;  /* 0x0000005134517209 */ /* 0x000fc80007800000 */
[----:B------:R-:W-:Y:S02]  /*5420*/  FMNMX R81, R17, R81, !PT ;  /* 0x0000005111517209 */ /* 0x000fe40007800000 */
[----:B------:R-:W-:Y:S02]  /*5430*/  ISETP.GT.U32.AND.EX P1, PT, R70, RZ, PT, P1 ;  /* 0x000000ff4600720c */ /* 0x000fe40003f24110 */
[----:B------:R-:W-:Y:S01]  /*5440*/  FMNMX R81, R32, R81, !PT ;  /* 0x0000005120517209 */ /* 0x000fe20007800000 */
[----:B------:R-:W-:Y:S01]  /*5450*/  FADD R70, R82, -R56 ;  /* 0x8000003852467221 */ /* 0x000fe20000000000 */
[----:B------:R-:W-:Y:S01]  /*5460*/  FADD R82, -R56, R4 ;  /* 0x0000000438527221 */ /* 0x000fe20000000100 */
[----:B------:R-:W-:Y:S01]  /*5470*/  FADD R83, R83, -R56 ;  /* 0x8000003853537221 */ /* 0x000fe20000000000 */
[----:B------:R-:W-:Y:S02]  /*5480*/  FMNMX R81, R33, R81, !PT ;  /* 0x0000005121517209 */ /* 0x000fe40007800000 */
[----:B------:R-:W-:-:S02]  /*5490*/  FMUL R82, R82, 1.4426950216293334961 ;  /* 0x3fb8aa3b52527820 */ /* 0x000fc40000400000 */
[----:B------:R-:W-:Y:S02]  /*54a0*/  FMNMX R81, R36, R81, !PT ;  /* 0x0000005124517209 */ /* 0x000fe40007800000 */
[----:B0-----:R-:W-:Y:S01]  /*54b0*/  FMNMX R204, R204, R80, !PT ;  /* 0x00000050cccc7209 */ /* 0x001fe20007800000 */
[----:B------:R-:W-:Y:S02]  /*54c0*/  FMUL R80, R83, 1.4426950216293334961 ;  /* 0x3fb8aa3b53507820 */ /* 0x000fe40000400000 */
[----:B------:R0:W1:Y:S01]  /*54d0*/  MUFU.EX2 R83, R82 ;  /* 0x0000005200537308 */ /* 0x0000620000000800 */
[----:B------:R-:W-:-:S05]  /*54e0*/  FMNMX R4, R204, R6, !PT ;  /* 0x00000006cc047209 */ /* 0x000fca0007800000 */
[----:B------:R-:W-:Y:S01]  /*54f0*/  FADD R85, R85, -R4 ;  /* 0x8000000455557221 */ /* 0x000fe20000000000 */
[----:B0-----:R-:W-:-:S03]  /*5500*/  FMNMX R82, R39, R81, !PT ;  /* 0x0000005127527209 */ /* 0x001fc60007800000 */
[----:B------:R-:W-:Y:S01]  /*5510*/  FMUL R81, R85, 1.4426950216293334961 ;  /* 0x3fb8aa3b55517820 */ /* 0x000fe20000400000 */
[----:B------:R-:W-:-:S04]  /*5520*/  FMNMX R82, R42, R82, !PT ;  /* 0x000000522a527209 */ /* 0x000fc80007800000 */
[----:B------:R-:W-:Y:S01]  /*5530*/  FMNMX R85, R41, R82, !PT ;  /* 0x0000005229557209 */ /* 0x000fe20007800000 */
[----:B------:R-:W-:-:S03]  /*5540*/  FMUL R27, R27, UR7 ;  /* 0x000000071b1b7c20 */ /* 0x000fc60008400000 */
[----:B------:R-:W-:Y:S01]  /*5550*/  FMNMX R85, R73, R85, !PT ;  /* 0x0000005549557209 */ /* 0x000fe20007800000 */
[----:B------:R-:W-:-:S03]  /*5560*/  FADD R84, R84, -R4 ;  /* 0x8000000454547221 */ /* 0x000fc60000000000 */
[----:B------:R-:W-:Y:S01]  /*5570*/  FMNMX R204, R45, R85, !PT ;  /* 0x000000552dcc7209 */ /* 0x000fe20007800000 */
[----:B------:R-:W-:Y:S01]  /*5580*/  FMUL R85, R84, 1.4426950216293334961 ;  /* 0x3fb8aa3b54557820 */ /* 0x000fe20000400000 */
[----:B------:R-:W-:Y:S02]  /*5590*/  FSEL R27, R27, -INF , !P2 ;  /* 0xff8000001b1b7808 */ /* 0x000fe40005000000 */
[----:B------:R-:W-:Y:S02]  /*55a0*/  ISETP.GT.U32.AND P2, PT, R221, R251, PT ;  /* 0x000000fbdd00720c */ /* 0x000fe40003f44070 */
[----:B------:R-:W-:Y:S01]  /*55b0*/  FMNMX R84, R48, R204, !PT ;  /* 0x000000cc30547209 */ /* 0x000fe20007800000 */
[----:B------:R-:W-:Y:S01]  /*55c0*/  FADD R204, R12, -R4 ;  /* 0x800000040ccc7221 */ /* 0x000fe20000000000 */
[----:B------:R-:W-:Y:S01]  /*55d0*/  FMUL R53, R53, UR7 ;  /* 0x0000000735357c20 */ /* 0x000fe20008400000 */
[----:B------:R0:W-:Y:S01]  /*55e0*/  MUFU.EX2 R12, R85 ;  /* 0x00000055000c7308 */ /* 0x0001e20000000800 */
[----:B------:R-:W-:-:S04]  /*55f0*/  ISETP.GT.U32.AND.EX P2, PT, R86, RZ, PT, P2 ;  /* 0x000000ff5600720c */ /* 0x000fc80003f44120 */
[----:B------:R-:W-:Y:S02]  /*5600*/  FSEL R53, R53, -INF , !P2 ;  /* 0xff80000035357808 */ /* 0x000fe40005000000 */
[----:B0-----:R-:W-:Y:S01]  /*5610*/  FMNMX R85, R49, R84, !PT ;  /* 0x0000005431557209 */ /* 0x001fe20007800000 */
[----:B------:R-:W-:Y:S01]  /*5620*/  FMUL R84, R204, 1.4426950216293334961 ;  /* 0x3fb8aa3bcc547820 */ /* 0x000fe20000400000 */
[--C-:B------:R-:W-:Y:S02]  /*5630*/  FADD R204, R31, -R4.reuse ;  /* 0x800000041fcc7221 */ /* 0x100fe40000000000 */
[----:B------:R-:W-:Y:S02]  /*5640*/  FMNMX R85, R28, R85, !PT ;  /* 0x000000551c557209 */ /* 0x000fe40007800000 */
[----:B------:R-:W-:Y:S02]  /*5650*/  FMUL R204, R204, 1.4426950216293334961 ;  /* 0x3fb8aa3bcccc7820 */ /* 0x000fe40000400000 */
[----:B------:R-:W-:Y:S01]  /*5660*/  FMNMX R31, R53, R85, !PT ;  /* 0x00000055351f7209 */ /* 0x000fe20007800000 */
[----:B------:R-:W-:-:S02]  /*5670*/  FADD R85, R63, -R4 ;  /* 0x800000043f557221 */ /* 0x000fc40000000000 */
[----:B------:R0:W-:Y:S01]  /*5680*/  MUFU.EX2 R63, R204 ;  /* 0x000000cc003f7308 */ /* 0x0001e20000000800 */
[-C--:B------:R-:W-:Y:S01]  /*5690*/  ISETP.GT.U32.AND P4, PT, R219, R252.reuse, PT ;  /* 0x000000fcdb00720c */ /* 0x080fe20003f84070 */
[----:B0-----:R-:W-:Y:S02]  /*56a0*/  FMUL R204, R85, 1.4426950216293334961 ;  /* 0x3fb8aa3b55cc7820 */ /* 0x001fe40000400000 */
[----:B------:R-:W0:Y:S01]  /*56b0*/  SHFL.BFLY PT, R85, R31, 0x2, 0x1f ;  /* 0x0c401f001f557f89 */ /* 0x000e2200000e0000 */
[----:B------:R-:W-:Y:S01]  /*56c0*/  ISETP.GT.U32.AND.EX P4, PT, R40, RZ, PT, P4 ;  /* 0x000000ff2800720c */ /* 0x000fe20003f84140 */
[----:B------:R-:W-:Y:S01]  /*56d0*/  FADD R40, R67, -R4 ;  /* 0x8000000443287221 */ /* 0x000fe20000000000 */
[----:B------:R-:W-:-:S03]  /*56e0*/  ISETP.GT.U32.AND P3, PT, R235, R252, PT ;  /* 0x000000fceb00720c */ /* 0x000fc60003f64070 */
[----:B------:R-:W-:Y:S01]  /*56f0*/  FMUL R40, R40, 1.4426950216293334961 ;  /* 0x3fb8aa3b28287820 */ /* 0x000fe20000400000 */
[----:B------:R-:W-:Y:S01]  /*5700*/  ISETP.GT.U32.AND.EX P3, PT, R74, RZ, PT, P3 ;  /* 0x000000ff4a00720c */ /* 0x000fe20003f64130 */
[--C-:B------:R-:W-:Y:S02]  /*5710*/  FADD R74, R69, -R4.reuse ;  /* 0x80000004454a7221 */ /* 0x100fe40000000000 */
[----:B------:R2:W-:Y:S02]  /*5720*/  MUFU.EX2 R69, R40 ;  /* 0x0000002800457308 */ /* 0x0005e40000000800 */
[----:B------:R-:W-:Y:S01]  /*5730*/  FMUL R74, R74, 1.4426950216293334961 ;  /* 0x3fb8aa3b4a4a7820 */ /* 0x000fe20000400000 */
[----:B--2---:R-:W-:-:S04]  /*5740*/  FADD R40, R72, -R4 ;  /* 0x8000000448287221 */ /* 0x004fc80000000000 */
[----:B------:R-:W-:Y:S01]  /*5750*/  FMUL R40, R40, 1.4426950216293334961 ;  /* 0x3fb8aa3b28287820 */ /* 0x000fe20000400000 */
[----:B0-----:R-:W-:Y:S01]  /*5760*/  FMNMX R31, R31, R85, !PT ;  /* 0x000000551f1f7209 */ /* 0x001fe20007800000 */
[----:B------:R-:W-:Y:S01]  /*5770*/  MUFU.EX2 R72, R74 ;  /* 0x0000004a00487308 */ /* 0x000fe20000000800 */
[----:B------:R-:W-:Y:S01]  /*5780*/  FADD R44, R44, -R4 ;  /* 0x800000042c2c7221 */ /* 0x000fe20000000000 */
[----:B------:R-:W-:-:S06]  /*5790*/  ISETP.GT.U32.AND P6, PT, R236, R252, PT ;  /* 0x000000fcec00720c */ /* 0x000fcc0003fc4070 */
[----:B------:R0:W-:Y:S01]  /*57a0*/  MUFU.EX2 R74, R40 ;  /* 0x00000028004a7308 */ /* 0x0001e20000000800 */
[----:B------:R-:W-:Y:S01]  /*57b0*/  FMUL R44, R44, 1.4426950216293334961 ;  /* 0x3fb8aa3b2c2c7820 */ /* 0x000fe20000400000 */
[----:B0-----:R-:W0:Y:S01]  /*57c0*/  SHFL.BFLY PT, R40, R31, 0x1, 0x1f ;  /* 0x0c201f001f287f89 */ /* 0x001e2200000e0000 */
[----:B------:R-:W-:Y:S01]  /*57d0*/  ISETP.GT.U32.AND.EX P6, PT, R78, RZ, PT, P6 ;  /* 0x000000ff4e00720c */ /* 0x000fe20003fc4160 */
[----:B------:R-:W-:-:S04]  /*57e0*/  FADD R78, R77, -R4 ;  /* 0x800000044d4e7221 */ /* 0x000fc80000000000 */
[----:B------:R2:W-:Y:S02]  /*57f0*/  MUFU.EX2 R77, R44 ;  /* 0x0000002c004d7308 */ /* 0x0005e40000000800 */
[----:B--2---:R-:W-:-:S04]  /*5800*/  FMNMX R44, R25, R27, !PT ;  /* 0x0000001b192c7209 */ /* 0x004fc80007800000 */
[----:B------:R-:W-:-:S04]  /*5810*/  FMNMX R44, R30, R44, !PT ;  /* 0x0000002c1e2c7209 */ /* 0x000fc80007800000 */
[----:B------:R-:W-:Y:S02]  /*5820*/  FMNMX R44, R29, R44, !PT ;  /* 0x0000002c1d2c7209 */ /* 0x000fe40007800000 */
[----:B------:R-:W-:Y:S02]  /*5830*/  ISETP.GT.U32.AND.EX P5, PT, R200, RZ, PT, P5 ;  /* 0x000000ffc800720c */ /* 0x000fe40003fa4150 */
[----:B------:R-:W-:Y:S02]  /*5840*/  FMNMX R44, R34, R44, !PT ;  /* 0x0000002c222c7209 */ /* 0x000fe40007800000 */
[----:B0-----:R-:W-:Y:S01]  /*5850*/  FMNMX R200, R31, R40, !PT ;  /* 0x000000281fc87209 */ /* 0x001fe20007800000 */
[--C-:B------:R-:W-:Y:S01]  /*5860*/  FADD R40, R215, -R4.reuse ;  /* 0x80000004d7287221 */ /* 0x100fe20000000000 */
[--C-:B------:R-:W-:Y:S01]  /*5870*/  FADD R213, R213, -R4.reuse ;  /* 0x80000004d5d57221 */ /* 0x100fe20000000000 */
[----:B------:R-:W-:Y:S02]  /*5880*/  FMNMX R44, R35, R44, !PT ;  /* 0x0000002c232c7209 */ /* 0x000fe40007800000 */
[----:B------:R-:W-:Y:S01]  /*5890*/  FMUL R40, R40, 1.4426950216293334961 ;  /* 0x3fb8aa3b28287820 */ /* 0x000fe20000400000 */
[----:B------:R-:W-:Y:S01]  /*58a0*/  FMNMX R200, R200, R3, !PT ;  /* 0x00000003c8c87209 */ /* 0x000fe20007800000 */
[----:B------:R-:W-:Y:S01]  /*58b0*/  FMUL R82, R213, 1.4426950216293334961 ;  /* 0x3fb8aa3bd5527820 */ /* 0x000fe20000400000 */
[----:B------:R-:W-:Y:S01]  /*58c0*/  FMNMX R44, R38, R44, !PT ;  /* 0x0000002c262c7209 */ /* 0x000fe20007800000 */
[--C-:B------:R-:W-:Y:S01]  /*58d0*/  FADD R213, R65, -R4.reuse ;  /* 0x8000000441d57221 */ /* 0x100fe20000000000 */
[--C-:B------:R-:W-:Y:S01]  /*58e0*/  FADD R31, R87, -R4.reuse ;  /* 0x80000004571f7221 */ /* 0x100fe20000000000 */
[----:B------:R0:W-:Y:S01]  /*58f0*/  MUFU.EX2 R65, R204 ;  /* 0x000000cc00417308 */ /* 0x0001e20000000800 */
[----:B------:R-:W-:-:S07]  /*5900*/  FADD R202, R202, -R4 ;  /* 0x80000004caca7221 */ /* 0x000fce0000000000 */
[----:B------:R2:W-:Y:S01]  /*5910*/  MUFU.EX2 R87, R40 ;  /* 0x0000002800577308 */ /* 0x0005e20000000800 */
[----:B0-----:R-:W-:Y:S01]  /*5920*/  FADD R204, R24, -R200 ;  /* 0x800000c818cc7221 */ /* 0x001fe20000000000 */
[----:B------:R-:W-:Y:S01]  /*5930*/  FMNMX R24, R37, R44, !PT ;  /* 0x0000002c25187209 */ /* 0x000fe20007800000 */
[----:B------:R-:W-:Y:S01]  /*5940*/  FMUL R85, R202, 1.4426950216293334961 ;  /* 0x3fb8aa3bca557820 */ /* 0x000fe20000400000 */
[----:B--2---:R-:W-:Y:S01]  /*5950*/  FMUL R40, R43, UR7 ;  /* 0x000000072b287c20 */ /* 0x004fe20008400000 */
[----:B------:R-:W-:Y:S01]  /*5960*/  FMUL R43, R31, 1.4426950216293334961 ;  /* 0x3fb8aa3b1f2b7820 */ /* 0x000fe20000400000 */
[----:B------:R-:W-:Y:S01]  /*5970*/  FMUL R31, R46, UR7 ;  /* 0x000000072e1f7c20 */ /* 0x000fe20008400000 */
[----:B------:R-:W-:Y:S01]  /*5980*/  FMNMX R24, R71, R24, !PT ;  /* 0x0000001847187209 */ /* 0x000fe20007800000 */
[----:B------:R-:W-:Y:S01]  /*5990*/  FADD R202, -R4, R6 ;  /* 0x0000000604ca7221 */ /* 0x000fe20000000100 */
[----:B------:R-:W-:Y:S01]  /*59a0*/  FSEL R40, R40, -INF , !P1 ;  /* 0xff80000028287808 */ /* 0x000fe20004800000 */
[----:B------:R0:W-:Y:S01]  /*59b0*/  MUFU.EX2 R6, R43 ;  /* 0x0000002b00067308 */ /* 0x0001e20000000800 */
[----:B------:R-:W-:Y:S01]  /*59c0*/  ISETP.GT.U32.AND P0, PT, R238, R252, PT ;  /* 0x000000fcee00720c */ /* 0x000fe20003f04070 */
[----:B------:R-:W-:Y:S01]  /*59d0*/  FADD R46, R26, -R200 ;  /* 0x800000c81a2e7221 */ /* 0x000fe20000000000 */
[----:B------:R-:W-:-:S02]  /*59e0*/  FSEL R31, R31, -INF , !P4 ;  /* 0xff8000001f1f7808 */ /* 0x000fc40006000000 */
[----:B------:R-:W-:Y:S01]  /*59f0*/  FMNMX R24, R40, R24, !PT ;  /* 0x0000001828187209 */ /* 0x000fe20007800000 */
[----:B0-----:R-:W-:Y:S01]  /*5a00*/  FMUL R43, R47, UR7 ;  /* 0x000000072f2b7c20 */ /* 0x001fe20008400000 */
[----:B------:R-:W-:Y:S01]  /*5a10*/  ISETP.GT.U32.AND.EX P0, PT, R207, RZ, PT, P0 ;  /* 0x000000ffcf00720c */ /* 0x000fe20003f04100 */
[----:B------:R-:W-:Y:S01]  /*5a20*/  FMUL R50, R50, UR7 ;  /* 0x0000000732327c20 */ /* 0x000fe20008400000 */
[----:B------:R-:W-:Y:S01]  /*5a30*/  FMUL R207, R46, 1.4426950216293334961 ;  /* 0x3fb8aa3b2ecf7820 */ /* 0x000fe20000400000 */
[----:B------:R-:W-:Y:S02]  /*5a40*/  FMNMX R46, R31, R24, !PT ;  /* 0x000000181f2e7209 */ /* 0x000fe40007800000 */
[----:B------:R-:W-:Y:S01]  /*5a50*/  FSEL R43, R43, -INF , !P3 ;  /* 0xff8000002b2b7808 */ /* 0x000fe20005800000 */
[----:B------:R-:W-:Y:S01]  /*5a60*/  FMUL R44, R51, UR7 ;  /* 0x00000007332c7c20 */ /* 0x000fe20008400000 */
[----:B------:R-:W-:Y:S02]  /*5a70*/  FSEL R24, R50, -INF , !P6 ;  /* 0xff80000032187808 */ /* 0x000fe40007000000 */
[----:B------:R-:W-:Y:S01]  /*5a80*/  FMNMX R47, R43, R46, !PT ;  /* 0x0000002e2b2f7209 */ /* 0x000fe20007800000 */
[----:B------:R-:W-:Y:S01]  /*5a90*/  FMUL R26, R54, UR7 ;  /* 0x00000007361a7c20 */ /* 0x000fe20008400000 */
[----:B------:R-:W-:-:S02]  /*5aa0*/  ISETP.GT.U32.AND P2, PT, R221, R252, PT ;  /* 0x000000fcdd00720c */ /* 0x000fc40003f44070 */
[----:B------:R-:W-:Y:S02]  /*5ab0*/  FSEL R44, R44, -INF , !P5 ;  /* 0xff8000002c2c7808 */ /* 0x000fe40006800000 */
[----:B------:R-:W-:Y:S01]  /*5ac0*/  FMNMX R47, R24, R47, !PT ;  /* 0x0000002f182f7209 */ /* 0x000fe20007800000 */
[----:B------:R-:W-:Y:S01]  /*5ad0*/  FMUL R46, R55, UR7 ;  /* 0x00000007372e7c20 */ /* 0x000fe20008400000 */
[----:B------:R-:W-:Y:S02]  /*5ae0*/  ISETP.GT.U32.AND.EX P2, PT, R86, RZ, PT, P2 ;  /* 0x000000ff5600720c */ /* 0x000fe40003f44120 */
[----:B------:R-:W-:Y:S02]  /*5af0*/  FSEL R26, R26, -INF , !P0 ;  /* 0xff8000001a1a7808 */ /* 0x000fe40004000000 */
[----:B------:R-:W-:Y:S02]  /*5b00*/  FMNMX R47, R44, R47, !PT ;  /* 0x0000002f2c2f7209 */ /* 0x000fe40007800000 */
[----:B------:R-:W-:-:S02]  /*5b10*/  FSEL R46, R46, -INF , !P2 ;  /* 0xff8000002e2e7808 */ /* 0x000fc40005000000 */
[----:B------:R-:W-:Y:S01]  /*5b20*/  FMNMX R47, R26, R47, !PT ;  /* 0x0000002f1a2f7209 */ /* 0x000fe20007800000 */
[----:B------:R-:W-:-:S03]  /*5b30*/  FADD R51, R32, -R200 ;  /* 0x800000c820337221 */ /* 0x000fc60000000000 */
[----:B------:R-:W-:Y:S01]  /*5b40*/  FMNMX R32, R46, R47, !PT ;  /* 0x0000002f2e207209 */ /* 0x000fe20007800000 */
[----:B------:R-:W-:-:S04]  /*5b50*/  FADD R215, R33, -R200 ;  /* 0x800000c821d77221 */ /* 0x000fc80000000000 */
[----:B------:R-:W0:Y:S02]  /*5b60*/  SHFL.BFLY PT, R33, R32, 0x2, 0x1f ;  /* 0x0c401f0020217f89 */ /* 0x000e2400000e0000 */
[----:B0-----:R-:W-:-:S05]  /*5b70*/  FMNMX R32, R32, R33, !PT ;  /* 0x0000002120207209 */ /* 0x001fca0007800000 */
[----:B------:R-:W0:Y:S04]  /*5b80*/  SHFL.BFLY PT, R33, R32, 0x1, 0x1f ;  /* 0x0c201f0020217f89 */ /* 0x000e2800000e0000 */
[----:B------:R-:W-:Y:S04]  /*5b90*/  STS.U16 [R206+UR19+0x4100], R210 ;  /* 0x004100d2ce007988 */ /* 0x000fe80008000413 */
[----:B------:R-:W-:Y:S04]  /*5ba0*/  STS.U16 [R206+UR19+0x4500], R222 ;  /* 0x004500dece007988 */ /* 0x000fe80008000413 */
[----:B------:R-:W-:Y:S04]  /*5bb0*/  STS.U16 [R206+UR19+0x4900], R15 ;  /* 0x0049000fce007988 */ /* 0x000fe80008000413 */
[----:B------:R-:W-:Y:S04]  /*5bc0*/  STS.U16 [R206+UR19+0x4d00], R225 ;  /* 0x004d00e1ce007988 */ /* 0x000fe80008000413 */
[----:B------:R2:W-:Y:S04]  /*5bd0*/  STS.U16 [R206+UR19+0x5100], R228 ;  /* 0x005100e4ce007988 */ /* 0x0005e80008000413 */
[----:B------:R-:W-:Y:S01]  /*5be0*/  STS.U16 [R206+UR19+0x5500], R231 ;  /* 0x005500e7ce007988 */ /* 0x000fe20008000413 */
[----:B0-----:R-:W-:-:S03]  /*5bf0*/  FMNMX R33, R32, R33, !PT ;  /* 0x0000002120217209 */ /* 0x001fc60007800000 */
        /* <DEDUP_REMOVED lines=18> */
[----:B------:R-:W-:Y:S01]  /*5d20*/  FMNMX R239, R33, R5, !PT ;  /* 0x0000000521ef7209 */ /* 0x000fe20007800000 */
[----:B------:R4:W-:Y:S06]  /*5d30*/  MEMBAR.ALL.CTA ;  /* 0x0000000000007992 */ /* 0x0009ec0000008000 */
[----:B----4-:R-:W4:Y:S01]  /*5d40*/  FENCE.VIEW.ASYNC.S ;  /* 0x00000000000073c6 */ /* 0x010f220000000000 */
[----:B------:R-:W-:Y:S01]  /*5d50*/  FADD R28, R28, -R200 ;  /* 0x800000c81c1c7221 */ /* 0x000fe20000000000 */
[--C-:B------:R-:W-:Y:S01]  /*5d60*/  FADD R24, R24, -R239.reuse ;  /* 0x800000ef18187221 */ /* 0x100fe20000000000 */
[----:B------:R-:W-:-:S02]  /*5d70*/  FADD R25, R25, -R239 ;  /* 0x800000ef19197221 */ /* 0x000fc40000000000 */
[----:B------:R-:W-:Y:S01]  /*5d80*/  FMUL R28, R28, 1.4426950216293334961 ;  /* 0x3fb8aa3b1c1c7820 */ /* 0x000fe20000400000 */
[----:B------:R-:W-:Y:S01]  /*5d90*/  FMUL R24, R24, 1.4426950216293334961 ;  /* 0x3fb8aa3b18187820 */ /* 0x000fe20000400000 */
[----:B------:R-:W-:Y:S01]  /*5da0*/  FMUL R25, R25, 1.4426950216293334961 ;  /* 0x3fb8aa3b19197820 */ /* 0x000fe20000400000 */
[----:B------:R-:W-:Y:S01]  /*5db0*/  FADD R208, R208, -R4 ;  /* 0x80000004d0d07221 */ /* 0x000fe20000000000 */
[----:B------:R5:W-:Y:S01]  /*5dc0*/  MUFU.EX2 R242, R28 ;  /* 0x0000001c00f27308 */ /* 0x000be20000000800 */
[--C-:B------:R-:W-:Y:S01]  /*5dd0*/  FADD R235, R73, -R200.reuse ;  /* 0x800000c849eb7221 */ /* 0x100fe20000000000 */
[--C-:B------:R-:W-:Y:S01]  /*5de0*/  FADD R40, R40, -R239.reuse ;  /* 0x800000ef28287221 */ /* 0x100fe20000000000 */
[----:B------:R-:W-:Y:S01]  /*5df0*/  FADD R26, R26, -R239 ;  /* 0x800000ef1a1a7221 */ /* 0x000fe20000000000 */
[----:B------:R-:W-:Y:S01]  /*5e00*/  FMUL R202, R202, 1.4426950216293334961 ;  /* 0x3fb8aa3bcaca7820 */ /* 0x000fe20000400000 */
[----:B------:R-:W-:-:S03]  /*5e10*/  FADD R52, R52, -R200 ;  /* 0x800000c834347221 */ /* 0x000fc60000000000 */
[----:B--2---:R2:W-:Y:S01]  /*5e20*/  MUFU.EX2 R228, R24 ;  /* 0x0000001800e47308 */ /* 0x0045e20000000800 */
[----:B-----5:R-:W-:Y:S01]  /*5e30*/  FADD R28, -R200, R3 ;  /* 0x00000003c81c7221 */ /* 0x020fe20000000100 */
[--C-:B------:R-:W-:Y:S01]  /*5e40*/  FADD R50, R17, -R200.reuse ;  /* 0x800000c811327221 */ /* 0x100fe20000000000 */
[--C-:B------:R-:W-:Y:S01]  /*5e50*/  FADD R36, R36, -R200.reuse ;  /* 0x800000c824247221 */ /* 0x100fe20000000000 */
[--C-:B------:R-:W-:Y:S01]  /*5e60*/  FADD R39, R39, -R200.reuse ;  /* 0x800000c827277221 */ /* 0x100fe20000000000 */
[--C-:B------:R-:W-:Y:S01]  /*5e70*/  FADD R42, R42, -R200.reuse ;  /* 0x800000c82a2a7221 */ /* 0x100fe20000000000 */
[--C-:B------:R-:W-:Y:S01]  /*5e80*/  FADD R41, R41, -R200.reuse ;  /* 0x800000c829297221 */ /* 0x100fe20000000000 */
[--C-:B------:R-:W-:Y:S01]  /*5e90*/  FADD R45, R45, -R200.reuse ;  /* 0x800000c82d2d7221 */ /* 0x100fe20000000000 */
[----:B------:R5:W-:Y:S01]  /*5ea0*/  MUFU.EX2 R244, R25 ;  /* 0x0000001900f47308 */ /* 0x000be20000000800 */
[----:B--2---:R-:W-:Y:S01]  /*5eb0*/  FADD R24, -R239, R5 ;  /* 0x00000005ef187221 */ /* 0x004fe20000000100 */
[--C-:B------:R-:W-:Y:S01]  /*5ec0*/  FADD R48, R48, -R200.reuse ;  /* 0x800000c830307221 */ /* 0x100fe20000000000 */
[--C-:B------:R-:W-:Y:S01]  /*5ed0*/  FADD R49, R49, -R200.reuse ;  /* 0x800000c831317221 */ /* 0x100fe20000000000 */
[----:B------:R-:W-:Y:S01]  /*5ee0*/  FADD R53, R53, -R200 ;  /* 0x800000c835357221 */ /* 0x000fe20000000000 */
[--C-:B------:R-:W-:Y:S01]  /*5ef0*/  FADD R27, R27, -R239.reuse ;  /* 0x800000ef1b1b7221 */ /* 0x100fe20000000000 */
[--C-:B------:R-:W-:Y:S01]  /*5f00*/  FADD R30, R30, -R239.reuse ;  /* 0x800000ef1e1e7221 */ /* 0x100fe20000000000 */
[--C-:B------:R-:W-:Y:S01]  /*5f10*/  FADD R29, R29, -R239.reuse ;  /* 0x800000ef1d1d7221 */ /* 0x100fe20000000000 */
[--C-:B------:R-:W-:Y:S01]  /*5f20*/  FADD R34, R34, -R239.reuse ;  /* 0x800000ef22227221 */ /* 0x100fe20000000000 */
[--C-:B------:R-:W-:Y:S01]  /*5f30*/  FADD R35, R35, -R239.reuse ;  /* 0x800000ef23237221 */ /* 0x100fe20000000000 */
[--C-:B------:R-:W-:Y:S01]  /*5f40*/  FADD R38, R38, -R239.reuse ;  /* 0x800000ef26267221 */ /* 0x100fe20000000000 */
[--C-:B------:R-:W-:Y:S01]  /*5f50*/  FADD R37, R37, -R239.reuse ;  /* 0x800000ef25257221 */ /* 0x100fe20000000000 */
[--C-:B-----5:R-:W-:Y:S01]  /*5f60*/  FADD R25, R71, -R239.reuse ;  /* 0x800000ef47197221 */ /* 0x120fe20000000000 */
[--C-:B------:R-:W-:Y:S01]  /*5f70*/  FADD R31, R31, -R239.reuse ;  /* 0x800000ef1f1f7221 */ /* 0x100fe20000000000 */
[--C-:B------:R-:W-:Y:S01]  /*5f80*/  FADD R43, R43, -R239.reuse ;  /* 0x800000ef2b2b7221 */ /* 0x100fe20000000000 */
[--C-:B------:R-:W-:Y:S01]  /*5f90*/  FADD R44, R44, -R239.reuse ;  /* 0x800000ef2c2c7221 */ /* 0x100fe20000000000 */
[----:B------:R-:W-:Y:S01]  /*5fa0*/  FADD R46, R46, -R239 ;  /* 0x800000ef2e2e7221 */ /* 0x000fe20000000000 */
[----:B------:R-:W-:Y:S01]  /*5fb0*/  FMUL R62, R62, 1.4426950216293334961 ;  /* 0x3fb8aa3b3e3e7820 */ /* 0x000fe20000400000 */
        /* <DEDUP_REMOVED lines=11> */
[----:B0-----:R-:W-:Y:S01]  /*6070*/  FMUL R16, R26, 1.4426950216293334961 ;  /* 0x3fb8aa3b1a107820 */ /* 0x001fe20000400000 */
        /* <DEDUP_REMOVED lines=24> */
[----:B------:R-:W0:Y:S08]  /*6200*/  MUFU.EX2 R202, R202 ;  /* 0x000000ca00ca7308 */ /* 0x000e300000000800 */
[----:B------:R-:W2:Y:S08]  /*6210*/  MUFU.EX2 R243, R28 ;  /* 0x0000001c00f37308 */ /* 0x000eb00000000800 */
[----:B---3--:R-:W3:Y:S08]  /*6220*/  MUFU.EX2 R14, R24 ;  /* 0x00000018000e7308 */ /* 0x008ef00000000800 */
[----:B------:R-:W-:Y:S08]  /*6230*/  MUFU.EX2 R67, R213 ;  /* 0x000000d500437308 */ /* 0x000ff00000000800 */
        /* <DEDUP_REMOVED lines=12> */
[----:B------:R-:W5:Y:S08]  /*6300*/  MUFU.EX2 R82, R82 ;  /* 0x0000005200527308 */ /* 0x000f700000000800 */
[----:B------:R-:W4:Y:S08]  /*6310*/  MUFU.EX2 R84, R84 ;  /* 0x0000005400547308 */ /* 0x000f300000000800 */
[----:B------:R-:W4:Y:S08]  /*6320*/  MUFU.EX2 R78, R78 ;  /* 0x0000004e004e7308 */ /* 0x000f300000000800 */
[----:B------:R-:W-:Y:S08]  /*6330*/  MUFU.EX2 R85, R85 ;  /* 0x0000005500557308 */ /* 0x000ff00000000800 */
        /* <DEDUP_REMOVED lines=23> */
[----:B------:R5:W-:Y:S08]  /*64b0*/  MUFU.EX2 R210, R25 ;  /* 0x0000001900d27308 */ /* 0x000bf00000000800 */
[----:B------:R-:W4:Y:S08]  /*64c0*/  MUFU.EX2 R15, R15 ;  /* 0x0000000f000f7308 */ /* 0x000f300000000800 */
[----:B------:R4:W-:Y:S08]  /*64d0*/  MUFU.EX2 R222, R31 ;  /* 0x0000001f00de7308 */ /* 0x0009f00000000800 */
[----:B------:R-:W4:Y:S08]  /*64e0*/  MUFU.EX2 R225, R43 ;  /* 0x0000002b00e17308 */ /* 0x000f300000000800 */
[----:B------:R4:W4:Y:S08]  /*64f0*/  MUFU.EX2 R206, R44 ;  /* 0x0000002c00ce7308 */ /* 0x0009300000000800 */
[----:B------:R-:W-:Y:S08]  /*6500*/  MUFU.EX2 R16, R16 ;  /* 0x0000001000107308 */ /* 0x000ff00000000800 */
[----:B------:R4:W4:Y:S01]  /*6510*/  MUFU.EX2 R5, R46 ;  /* 0x0000002e00057308 */ /* 0x0009220000000800 */
[-C--:B-1----:R-:W-:Y:S01]  /*6520*/  FMUL R120, R120, R83.reuse ;  /* 0x0000005378787220 */ /* 0x082fe20000400000 */
[-C--:B------:R-:W-:Y:S01]  /*6530*/  FMUL R121, R121, R83.reuse ;  /* 0x0000005379797220 */ /* 0x080fe20000400000 */
        /* <DEDUP_REMOVED lines=13> */
[----:B------:R-:W-:Y:S01]  /*6610*/  FMUL R149, R149, R83 ;  /* 0x0000005395957220 */ /* 0x000fe20000400000 */
[-C--:B0-----:R-:W-:Y:S01]  /*6620*/  FMUL R122, R122, R202.reuse ;  /* 0x000000ca7a7a7220 */ /* 0x081fe20000400000 */
        /* <DEDUP_REMOVED lines=15> */
[-C--:B--2---:R-:W-:Y:S01]  /*6720*/  FMUL R88, R88, R243.reuse ;  /* 0x000000f358587220 */ /* 0x084fe20000400000 */
        /* <DEDUP_REMOVED lines=15> */
[-C--:B---3--:R-:W-:Y:S01]  /*6820*/  FMUL R90, R90, R14.reuse ;  /* 0x0000000e5a5a7220 */ /* 0x088fe20000400000 */
        /* <DEDUP_REMOVED lines=15> */
[----:B------:R-:W-:-:S02]  /*6920*/  F2FP.F16.F32.PACK_AB R24, R11, R57 ;  /* 0x000000390b18723e */ /* 0x000fc400000000ff */
[----:B-----5:R-:W-:Y:S02]  /*6930*/  F2FP.F16.F32.PACK_AB R25, R82, R81 ;  /* 0x000000515219723e */ /* 0x020fe400000000ff */
[----:B------:R-:W-:Y:S02]  /*6940*/  F2FP.F16.F32.PACK_AB R26, R58, R13 ;  /* 0x0000000d3a1a723e */ /* 0x000fe400000000ff */
[----:B----4-:R-:W-:Y:S02]  /*6950*/  F2FP.F16.F32.PACK_AB R27, R84, R12 ;  /* 0x0000000c541b723e */ /* 0x010fe400000000ff */
[----:B------:R-:W-:Y:S02]  /*6960*/  F2FP.F16.F32.PACK_AB R28, R60, R59 ;  /* 0x0000003b3c1c723e */ /* 0x000fe400000000ff */
[----:B------:R-:W-:Y:S02]  /*6970*/  F2FP.F16.F32.PACK_AB R29, R65, R63 ;  /* 0x0000003f411d723e */ /* 0x000fe400000000ff */
[----:B------:R-:W-:-:S02]  /*6980*/  F2FP.F16.F32.PACK_AB R30, R62, R61 ;  /* 0x0000003d3e1e723e */ /* 0x000fc400000000ff */
[----:B------:R-:W-:Y:S02]  /*6990*/  F2FP.F16.F32.PACK_AB R31, R69, R67 ;  /* 0x00000043451f723e */ /* 0x000fe400000000ff */
[----:B------:R-:W-:Y:S02]  /*69a0*/  F2FP.F16.F32.PACK_AB R32, R66, R64 ;  /* 0x000000404220723e */ /* 0x000fe400000000ff */
[----:B------:R-:W-:Y:S02]  /*69b0*/  F2FP.F16.F32.PACK_AB R33, R74, R72 ;  /* 0x000000484a21723e */ /* 0x000fe400000000ff */
        /* <DEDUP_REMOVED lines=21> */
[----:B------:R-:W-:Y:S01]  /*6b10*/  F2FP.F16.F32.PACK_AB R55, R5, R16 ;  /* 0x000000100537723e */ /* 0x000fe200000000ff */
[----:B------:R-:W-:Y:S06]  /*6b20*/  BAR.SYNC.DEFER_BLOCKING 0x0 ;  /* 0x0000000000007b1d */ /* 0x000fec0000010000 */
[----:B------:R-:W-:-:S06]  /*6b30*/  WARPGROUP.ARRIVE ;  /* 0x00000000000079c5 */ /* 0x000fcc0000000000 */
[----:B------:R-:W-:Y:S04]  /*6b40*/  HGMMA.64x64x16.F32 R120, R24, gdesc[UR12], R120 ;  /* 0x00e0000c18787df0 */ /* 0x000fe80008700878 */
[----:B------:R-:W-:Y:S04]  /*6b50*/  HGMMA.64x64x16.F32 R120, R28, gdesc[UR8], R120 ;  /* 0x00e000081c787df0 */ /* 0x000fe80008700878 */
[----:B------:R-:W-:Y:S04]  /*6b60*/  HGMMA.64x64x16.F32 R120, R32, gdesc[UR20], R120 ;  /* 0x00e0001420787df0 */ /* 0x000fe80008700878 */
[----:B------:R-:W-:Y:S04]  /*6b70*/  HGMMA.64x64x16.F32 R120, R36, gdesc[UR24], R120 ;  /* 0x00e0001824787df0 */ /* 0x000fe80008700878 */
[----:B------:R-:W-:Y:S04]  /*6b80*/  HGMMA.64x64x16.F32 R88, R40, gdesc[UR12], R88 ;  /* 0x00e0000c28587df0 */ /* 0x000fe80008700858 */
[----:B------:R-:W-:Y:S01]  /*6b90*/  HGMMA.64x64x16.F32 R88, R44, gdesc[UR8], R88 ;  /* 0x00e000082c587df0 */ /* 0x000fe20008700858 */
[----:B------:R-:W-:Y:S01]  /*6ba0*/  FADD R11, R57, R11 ;  /* 0x0000000b390b7221 */ /* 0x000fe20000000000 */
        /* <DEDUP_REMOVED lines=59> */
[----:B------:R-:W-:-:S02]  /*6f60*/  FADD R244, R5, R244 ;  /* 0x000000f405f47221 */ /* 0x000fc40000000000 */
[----:B------:R-:W0:Y:S04]  /*6f70*/  SHFL.BFLY PT, R6, R11, 0x2, 0x1f ;  /* 0x0c401f000b067f89 */ /* 0x000e2800000e0000 */
[----:B------:R-:W1:Y:S04]  /*6f80*/  SHFL.BFLY PT, R12, R81, 0x2, 0x1f ;  /* 0x0c401f00510c7f89 */ /* 0x000e6800000e0000 */
[----:B------:R-:W2:Y:S04]  /*6f90*/  SHFL.BFLY PT, R15, R204, 0x2, 0x1f ;  /* 0x0c401f00cc0f7f89 */ /* 0x000ea800000e0000 */
[----:B------:R-:W3:Y:S01]  /*6fa0*/  SHFL.BFLY PT, R13, R244, 0x2, 0x1f ;  /* 0x0c401f00f40d7f89 */ /* 0x000ee200000e0000 */
[----:B------:R-:W-:Y:S01]  /*6fb0*/  HGMMA.64x64x16.F32 R88, R52, gdesc[UR24], R88, gsb0 ;  /* 0x00e0001834587df0 */ /* 0x000fe20008000858 */
[----:B0-----:R-:W-:Y:S01]  /*6fc0*/  FADD R3, R11, R6 ;  /* 0x000000060b037221 */ /* 0x001fe20000000000 */
[----:B-1----:R-:W-:Y:S01]  /*6fd0*/  FADD R5, R81, R12 ;  /* 0x0000000c51057221 */ /* 0x002fe20000000000 */
[----:B--2---:R-:W-:Y:S01]  /*6fe0*/  FADD R6, R204, R15 ;  /* 0x0000000fcc067221 */ /* 0x004fe20000000000 */
[----:B---3--:R-:W-:-:S03]  /*6ff0*/  FADD R13, R244, R13 ;  /* 0x0000000df40d7221 */ /* 0x008fc60000000000 */
[----:B------:R-:W0:Y:S01]  /*7000*/  SHFL.BFLY PT, R58, R5, 0x1, 0x1f ;  /* 0x0c201f00053a7f89 */ /* 0x000e2200000e0000 */
[----:B------:R-:W-:-:S03]  /*7010*/  UIADD3 UR5, UP0, UR5, 0x40, URZ ;  /* 0x0000004005057890 */ /* 0x000fc6000ff1e03f */
[----:B------:R-:W1:Y:S04]  /*7020*/  SHFL.BFLY PT, R11, R6, 0x1, 0x1f ;  /* 0x0c201f00060b7f89 */ /* 0x000e6800000e0000 */
[----:B------:R-:W2:Y:S01]  /*7030*/  SHFL.BFLY PT, R12, R13, 0x1, 0x1f ;  /* 0x0c201f000d0c7f89 */ /* 0x000ea200000e0000 */
[----:B------:R-:W-:-:S03]  /*7040*/  UIADD3.X UR4, URZ, UR4, URZ, UP0, !UPT ;  /* 0x000000043f047290 */ /* 0x000fc600087fe43f */
[----:B------:R-:W3:Y:S01]  /*7050*/  SHFL.BFLY PT, R16, R3, 0x1, 0x1f ;  /* 0x0c201f0003107f89 */ /* 0x000ee200000e0000 */
[----:B------:R-:W-:-:S04]  /*7060*/  UISETP.GE.U32.AND UP0, UPT, UR5, UR46, UPT ;  /* 0x0000002e0500728c */ /* 0x000fc8000bf06070 */
[----:B------:R-:W-:-:S06]  /*7070*/  UISETP.GE.U32.AND.EX UP0, UPT, UR4, URZ, UPT, UP0 ;  /* 0x0000003f0400728c */ /* 0x000fcc000bf06100 */
[----:B------:R-:W-:Y:S01]  /*7080*/  PLOP3.LUT P0, PT, PT, PT, UP0, 0x80, 0x0 ;  /* 0x000000000000781c */ /* 0x000fe20003f0f008 */
[----:B0-----:R-:W-:Y:S01]  /*7090*/  FADD R15, R5, R58 ;  /* 0x0000003a050f7221 */ /* 0x001fe20000000000 */
[----:B-1----:R-:W-:Y:S01]  /*70a0*/  FADD R58, R6, R11 ;  /* 0x0000000b063a7221 */ /* 0x002fe20000000000 */
[----:B------:R-:W-:Y:S01]  /*70b0*/  ULEA UR6, UR17, UR6, 0x6 ;  /* 0x0000000611067291 */ /* 0x000fe2000f8e303f */
[----:B--2---:R-:W-:Y:S01]  /*70c0*/  FADD R11, R13, R12 ;  /* 0x0000000c0d0b7221 */ /* 0x004fe20000000000 */
[----:B------:R-:W-:Y:S01]  /*70d0*/  MOV R6, R4 ;  /* 0x0000000400067202 */ /* 0x000fe20000000f00 */
[----:B---3--:R-:W-:Y:S02]  /*70e0*/  FADD R16, R3, R16 ;  /* 0x0000001003107221 */ /* 0x008fe40000000000 */
[----:B------:R-:W-:Y:S01]  /*70f0*/  FFMA R10, R14, R10, R11 ;  /* 0x0000000a0e0a7223 */ /* 0x000fe2000000000b */
[----:B------:R-:W-:Y:S02]  /*7100*/  IMAD.MOV.U32 R11, RZ, RZ, R4 ;  /* 0x000000ffff0b7224 */ /* 0x000fe400078e0004 */
[----:B------:R-:W-:Y:S01]  /*7110*/  FFMA R8, R202, R8, R15 ;  /* 0x00000008ca087223 */ /* 0x000fe2000000000f */
[----:B------:R-:W-:Y:S01]  /*7120*/  FFMA R7, R83, R7, R16 ;  /* 0x0000000753077223 */ /* 0x000fe20000000010 */
[----:B------:R-:W-:Y:S01]  /*7130*/  FFMA R9, R243, R9, R58 ;  /* 0x00000009f3097223 */ /* 0x000fe2000000003a */
[----:B------:R-:W-:-:S02]  /*7140*/  IMAD R0, R201, 0x40, R0 ;  /* 0x00000040c9007824 */ /* 0x000fc400078e0200 */
[----:B------:R-:W-:Y:S02]  /*7150*/  IMAD.MOV.U32 R5, RZ, RZ, R239 ;  /* 0x000000ffff057224 */ /* 0x000fe400078e00ef */
[----:B------:R-:W-:Y:S02]  /*7160*/  IMAD.MOV.U32 R3, RZ, RZ, R200 ;  /* 0x000000ffff037224 */ /* 0x000fe400078e00c8 */
[----:B------:R-:W-:Y:S01]  /*7170*/  IMAD.MOV.U32 R4, RZ, RZ, R56 ;  /* 0x000000ffff047224 */ /* 0x000fe200078e0038 */
[----:B------:R-:W-:Y:S02]  /*7180*/  WARPGROUP.DEPBAR.LE gsb0, 0x0 ;  /* 0x00008000000079c5 */ /* 0x000fe40000010000 */
[----:B------:R-:W-:Y:S05]  /*7190*/  @!P0 BRA `(.L_x_1) ;  /* 0xffffffbc00548947 */ /* 0x000fea000383ffff */
.L_x_0:
[----:B------:R-:W0:Y:S01]  /*71a0*/  S2R R2, SR_TID.X ;  /* 0x0000000000027919 */ /* 0x000e220000002100 */
[----:B------:R-:W-:Y:S01]  /*71b0*/  IMAD.MOV.U32 R67, RZ, RZ, R10 ;  /* 0x000000ffff437224 */ /* 0x000fe200078e000a */
[----:B------:R-:W-:Y:S01]  /*71c0*/  MOV R50, R8 ;  /* 0x0000000800327202 */ /* 0x000fe20000000f00 */
[----:B------:R-:W-:Y:S02]  /*71d0*/  IMAD.MOV.U32 R22, RZ, RZ, R9 ;  /* 0x000000ffff167224 */ /* 0x000fe400078e0009 */
[----:B------:R-:W-:Y:S01]  /*71e0*/  FMUL R9, R112, 0.25 ;  /* 0x3e80000070097820 */ /* 0x000fe20000400000 */
[----:B------:R-:W-:Y:S01]  /*71f0*/  IMAD.MOV.U32 R69, RZ, RZ, R7 ;  /* 0x000000ffff457224 */ /* 0x000fe200078e0007 */
[----:B------:R-:W-:Y:S01]  /*7200*/  FSETP.GT.AND P3, PT, |R67|, 8.50705917302346158658e+37, PT ;  /* 0x7e8000004300780b */ /* 0x000fe20003f64200 */
[----:B------:R-:W-:Y:S01]  /*7210*/  FMUL R7, R122, 0.25 ;  /* 0x3e8000007a077820 */ /* 0x000fe20000400000 */
[----:B------:R-:W-:Y:S01]  /*7220*/  FSETP.GT.AND P1, PT, |R22|, 8.50705917302346158658e+37, PT ;  /* 0x7e8000001600780b */ /* 0x000fe20003f24200 */
[----:B------:R-:W-:Y:S01]  /*7230*/  FMUL R8, R147, 0.25 ;  /* 0x3e80000093087820 */ /* 0x000fe20000400000 */
[----:B------:R-:W-:Y:S01]  /*7240*/  FSETP.GT.AND P2, PT, |R50|, 8.50705917302346158658e+37, PT ;  /* 0x7e8000003200780b */ /* 0x000fe20003f44200 */
[----:B------:R-:W-:Y:S01]  /*7250*/  FMUL R13, R114, 0.25 ;  /* 0x3e800000720d7820 */ /* 0x000fe20000400000 */
[----:B------:R-:W-:Y:S01]  /*7260*/  FSEL R19, R9, R112, P1 ;  /* 0x0000007009137208 */ /* 0x000fe20000800000 */
[----:B------:R-:W-:Y:S01]  /*7270*/  FMUL R9, R104, 0.25 ;  /* 0x3e80000068097820 */ /* 0x000fe20000400000 */
[----:B------:R-:W-:Y:S01]  /*7280*/  FSETP.GT.AND P0, PT, |R69|, 8.50705917302346158658e+37, PT ;  /* 0x7e8000004500780b */ /* 0x000fe20003f04200 */
[----:B------:R-:W-:Y:S01]  /*7290*/  FMUL R10, R111, 0.25 ;  /* 0x3e8000006f0a7820 */ /* 0x000fe20000400000 */
[----:B------:R-:W-:Y:S01]  /*72a0*/  FSEL R65, R7, R122, P2 ;  /* 0x0000007a07417208 */ /* 0x000fe20001000000 */
        /* <DEDUP_REMOVED lines=9> */
[----:B------:R-:W-:Y:S01]  /*7340*/  FSETP.GEU.AND P4, PT, R69, 1.175494350822287508e-38, PT ;  /* 0x008000004500780b */ /* 0x000fe20003f8e000 */
[----:B------:R-:W-:Y:S01]  /*7350*/  FMUL R15, R102, 0.25 ;  /* 0x3e800000660f7820 */ /* 0x000fe20000400000 */
[----:B------:R-:W-:Y:S01]  /*7360*/  FSEL R132, R7, R132, P0 ;  /* 0x0000008407847208 */ /* 0x000fe20000000000 */
[----:B------:R-:W-:Y:S01]  /*7370*/  FMUL R7, R124, 0.25 ;  /* 0x3e8000007c077820 */ /* 0x000fe20000400000 */
[----:B------:R-:W-:Y:S01]  /*7380*/  FSEL R51, R9, R150, P2 ;  /* 0x0000009609337208 */ /* 0x000fe20001000000 */
[----:B------:R-:W-:Y:S01]  /*7390*/  FMUL R9, R142, 0.25 ;  /* 0x3e8000008e097820 */ /* 0x000fe20000400000 */
[C---:B0-----:R-:W-:Y:S01]  /*73a0*/  IMAD.SHL.U32 R0, R2.reuse, 0x10, RZ ;  /* 0x0000001002007824 */ /* 0x041fe200078e00ff */
[C---:B------:R-:W-:Y:S01]  /*73b0*/  SHF.L.U32 R5, R2.reuse, 0x2, RZ ;  /* 0x0000000202057819 */ /* 0x040fe200000006ff */
[C---:B------:R-:W-:Y:S01]  /*73c0*/  IMAD.SHL.U32 R3, R2.reuse, 0x40, RZ ;  /* 0x0000004002037824 */ /* 0x040fe200078e00ff */
[----:B------:R-:W-:Y:S01]  /*73d0*/  SHF.R.U32.HI R6, RZ, 0x1, R2 ;  /* 0x00000001ff067819 */ /* 0x000fe20000011602 */
[----:B------:R-:W-:Y:S01]  /*73e0*/  IMAD.SHL.U32 R4, R2, 0x8, RZ ;  /* 0x0000000802047824 */ /* 0x000fe200078e00ff */
[----:B------:R-:W-:Y:S01]  /*73f0*/  LOP3.LUT R0, R0, 0xf0, RZ, 0xc0, !PT ;  /* 0x000000f000007812 */ /* 0x000fe200078ec0ff */
[----:B------:R-:W-:Y:S01]  /*7400*/  BAR.SYNC.DEFER_BLOCKING 0x0 ;  /* 0x0000000000007b1d */ /* 0x000fe20000010000 */
[----:B------:R-:W-:-:S02]  /*7410*/  LOP3.LUT R3, R3, 0x400, RZ, 0xc0, !PT ;  /* 0x0000040003037812 */ /* 0x000fc400078ec0ff */
[----:B------:R-:W-:Y:S02]  /*7420*/  LOP3.LUT R4, R4, 0x38, RZ, 0xc0, !PT ;  /* 0x0000003804047812 */ /* 0x000fe400078ec0ff */
[----:B------:R-:W-:-:S03]  /*7430*/  LOP3.LUT R5, R5, 0x1c0, RZ, 0xc0, !PT ;  /* 0x000001c005057812 */ /* 0x000fc600078ec0ff */
[----:B------:R-:W0:Y:S01]  /*7440*/  S2UR UR16, SR_CTAID.X ;  /* 0x00000000001079c3 */ /* 0x000e220000002500 */
[----:B------:R-:W-:Y:S01]  /*7450*/  IADD3 R3, R3, UR19, R0 ;  /* 0x0000001303037c10 */ /* 0x000fe2000fffe000 */
[----:B------:R-:W1:Y:S01]  /*7460*/  S2R R204, SR_TID.X ;  /* 0x0000000000cc7919 */ /* 0x000e620000002100 */
[----:B------:R-:W-:Y:S01]  /*7470*/  IADD3 R5, R5, UR19, R4 ;  /* 0x0000001305057c10 */ /* 0x000fe2000fffe004 */
[----:B------:R-:W-:Y:S01]  /*7480*/  FMUL R4, R119, 0.25 ;  /* 0x3e80000077047820 */ /* 0x000fe20000400000 */
[----:B------:R-:W-:Y:S01]  /*7490*/  LOP3.LUT R0, R6, 0x4, RZ, 0xc0, !PT ;  /* 0x0000000406007812 */ /* 0x000fe200078ec0ff */
[----:B------:R-:W-:Y:S01]  /*74a0*/  FMUL R6, R115, 0.25 ;  /* 0x3e80000073067820 */ /* 0x000fe20000400000 */
[----:B------:R-:W-:Y:S01]  /*74b0*/  FSEL R55, R9, R142, P2 ;  /* 0x0000008e09377208 */ /* 0x000fe20001000000 */
[----:B------:R-:W-:Y:S01]  /*74c0*/  FMUL R9, R130, 0.25 ;  /* 0x3e80000082097820 */ /* 0x000fe20000400000 */
[----:B------:R-:W-:Y:S01]  /*74d0*/  FSEL R119, R4, R119, P3 ;  /* 0x0000007704777208 */ /* 0x000fe20001800000 */
[----:B------:R-:W-:-:S02]  /*74e0*/  IMAD.IADD R0, R0, 0x1, R5 ;  /* 0x0000000100007824 */ /* 0x000fc400078e0205 */
[----:B------:R-:W-:Y:S01]  /*74f0*/  FMUL R5, R118, 0.25 ;  /* 0x3e80000076057820 */ /* 0x000fe20000400000 */
        /* <DEDUP_REMOVED lines=74> */
[----:B------:R-:W-:Y:S01]  /*79a0*/  FMUL R4, R69, 8388608 ;  /* 0x4b00000045047820 */ /* 0x000fe20000400000 */
[C---:B------:R-:W-:Y:S01]  /*79b0*/  FSETP.GEU.AND P6, PT, R50.reuse, 1.175494350822287508e-38, PT ;  /* 0x008000003200780b */ /* 0x040fe20003fce000 */
[----:B0-----:R-:W-:Y:S01]  /*79c0*/  USHF.L.U32 UR13, UR16, 0x7, URZ ;  /* 0x00000007100d7899 */ /* 0x001fe2000800063f */
[----:B------:R-:W-:Y:S01]  /*79d0*/  FSEL R128, R5, R128, P0 ;  /* 0x0000008005807208 */ /* 0x000fe20000000000 */
[----:B------:R-:W-:Y:S01]  /*79e0*/  FMUL R5, R50, 8388608 ;  /* 0x4b00000032057820 */ /* 0x000fe20000400000 */
[----:B------:R-:W-:Y:S01]  /*79f0*/  FSEL R61, R9, R130, P2 ;  /* 0x00000082093d7208 */ /* 0x000fe20001000000 */
[----:B------:R-:W-:Y:S01]  /*7a00*/  FMUL R9, R140, 0.25 ;  /* 0x3e8000008c097820 */ /* 0x000fe20000400000 */
[----:B------:R-:W-:Y:S01]  /*7a10*/  FSEL R71, R4, R69, !P4 ;  /* 0x0000004504477208 */ /* 0x000fe20006000000 */
[----:B------:R-:W0:Y:S01]  /*7a20*/  LDC R173, c[0x0][0x278] ;  /* 0x00009e00ffad7b82 */ /* 0x000e220000000800 */
[----:B------:R-:W-:Y:S01]  /*7a30*/  FSEL R29, R13, R114, P3 ;  /* 0x000000720d1d7208 */ /* 0x000fe20001800000 */
[----:B------:R-:W-:Y:S01]  /*7a40*/  FMUL R13, R106, 0.25 ;  /* 0x3e8000006a0d7820 */ /* 0x000fe20000400000 */
[----:B------:R-:W-:Y:S01]  /*7a50*/  FSEL R70, R6, R121, P0 ;  /* 0x0000007906467208 */ /* 0x000fe20000000000 */
[----:B------:R-:W-:Y:S01]  /*7a60*/  ULDC.64 UR4, c[0x0][0x270] ;  /* 0x00009c0000047ab9 */ /* 0x000fe20000000a00 */
[----:B------:R-:W-:Y:S01]  /*7a70*/  FSEL R124, R7, R124, P0 ;  /* 0x0000007c077c7208 */ /* 0x000fe20000000000 */
[----:B------:R-:W-:Y:S01]  /*7a80*/  FMUL R7, R22, 8388608 ;  /* 0x4b00000016077820 */ /* 0x000fe20000400000 */
[----:B------:R-:W-:Y:S01]  /*7a90*/  FSEL R73, R5, R50, !P6 ;  /* 0x0000003205497208 */ /* 0x000fe20007000000 */
[----:B------:R-:W-:Y:S01]  /*7aa0*/  VIADD R5, R71, 0xc0cafb0d ;  /* 0xc0cafb0d47057836 */ /* 0x000fe20000000000 */
[----:B------:R-:W-:Y:S01]  /*7ab0*/  FSEL R6, RZ, -23, P6 ;  /* 0xc1b80000ff067808 */ /* 0x000fe20003000000 */
[----:B------:R-:W-:Y:S01]  /*7ac0*/  UIMAD UR4, UR18, UR4, URZ ;  /* 0x00000004120472a4 */ /* 0x000fe2000f8e023f */
[----:B------:R-:W-:Y:S01]  /*7ad0*/  FSEL R72, R8, R129, P0 ;  /* 0x0000008108487208 */ /* 0x000fe20000000000 */
[C---:B------:R-:W-:Y:S01]  /*7ae0*/  FMUL R8, R67.reuse, 8388608 ;  /* 0x4b00000043087820 */ /* 0x040fe20000400000 */
[----:B------:R-:W-:-:S02]  /*7af0*/  FSETP.GEU.AND P6, PT, |R67|, 1.175494350822287508e-38, PT ;  /* 0x008000004300780b */ /* 0x000fc40003fce200 */
[----:B------:R-:W-:Y:S02]  /*7b00*/  FSETP.GEU.AND P5, PT, R22, 1.175494350822287508e-38, PT ;  /* 0x008000001600780b */ /* 0x000fe40003fae000 */
[----:B------:R-:W-:Y:S02]  /*7b10*/  FSEL R4, RZ, -23, P4 ;  /* 0xc1b80000ff047808 */ /* 0x000fe40002000000 */
[----:B------:R-:W-:Y:S02]  /*7b20*/  FSETP.GEU.AND P4, PT, R67, 1.175494350822287508e-38, PT ;  /* 0x008000004300780b */ /* 0x000fe40003f8e000 */
[----:B------:R-:W-:Y:S01]  /*7b30*/  FSEL R140, R9, R140, P0 ;  /* 0x0000008c098c7208 */ /* 0x000fe20000000000 */
[----:B------:R-:W-:Y:S01]  /*7b40*/  FMUL R9, R120, 0.25 ;  /* 0x3e80000078097820 */ /* 0x000fe20000400000 */
[----:B------:R-:W-:Y:S01]  /*7b50*/  FSEL R23, R13, R106, P3 ;  /* 0x0000006a0d177208 */ /* 0x000fe20001800000 */
[----:B------:R-:W-:Y:S01]  /*7b60*/  FMUL R13, R94, 0.25 ;  /* 0x3e8000005e0d7820 */ /* 0x000fe20000400000 */
[----:B------:R-:W-:Y:S01]  /*7b70*/  FSEL R75, R7, R22, !P5 ;  /* 0x00000016074b7208 */ /* 0x000fe20006800000 */
[----:B------:R-:W-:Y:S01]  /*7b80*/  VIADD R7, R73, 0xc0cafb0d ;  /* 0xc0cafb0d49077836 */ /* 0x000fe20000000000 */
[----:B------:R-:W-:Y:S01]  /*7b90*/  FSEL R80, R8, R67, !P4 ;  /* 0x0000004308507208 */ /* 0x000fe20006000000 */
[----:B------:R-:W-:Y:S01]  /*7ba0*/  @P3 FMUL R67, R67, 0.25 ;  /* 0x3e80000043433820 */ /* 0x000fe20000400000 */
[----:B------:R-:W-:Y:S01]  /*7bb0*/  LOP3.LUT R8, R5, 0xff800000, RZ, 0xc0, !PT ;  /* 0xff80000005087812 */ /* 0x000fe200078ec0ff */
[----:B------:R-:W-:Y:S01]  /*7bc0*/  @!P6 FMUL R23, R23, 16777216 ;  /* 0x4b8000001717e820 */ /* 0x000fe20000400000 */
[----:B------:R-:W-:Y:S01]  /*7bd0*/  FSEL R120, R9, R120, P0 ;  /* 0x0000007809787208 */ /* 0x000fe20000000000 */
[----:B------:R-:W-:Y:S01]  /*7be0*/  VIADD R9, R75, 0xc0cafb0d ;  /* 0xc0cafb0d4b097836 */ /* 0x000fe20000000000 */
[----:B------:R-:W-:Y:S01]  /*7bf0*/  FSEL R43, R13, R94, P3 ;  /* 0x0000005e0d2b7208 */ /* 0x000fe20001800000 */
[----:B------:R-:W-:Y:S01]  /*7c00*/  FMUL R13, R90, 0.25 ;  /* 0x3e8000005a0d7820 */ /* 0x000fe20000400000 */
[----:B------:R-:W-:Y:S01]  /*7c10*/  I2FP.F32.S32 R5, R8 ;  /* 0x0000000800057245 */ /* 0x000fe20000201400 */
[----:B------:R-:W-:Y:S01]  /*7c20*/  @!P6 FMUL R67, R67, 16777216 ;  /* 0x4b8000004343e820 */ /* 0x000fe20000400000 */
[----:B------:R-:W-:Y:S01]  /*7c30*/  FSEL R111, R10, R111, P3 ;  /* 0x0000006f0a6f7208 */ /* 0x000fe20001800000 */
[----:B------:R-:W-:Y:S01]  /*7c40*/  FMUL R10, R91, 0.25 ;  /* 0x3e8000005b0a7820 */ /* 0x000fe20000400000 */
[----:B------:R-:W-:Y:S01]  /*7c50*/  LOP3.LUT R14, R9, 0xff800000, RZ, 0xc0, !PT ;  /* 0xff800000090e7812 */ /* 0x000fe200078ec0ff */
[----:B------:R-:W-:Y:S01]  /*7c60*/  FFMA.FTZ R9, R5, 1.1920928955078125e-07, R4 ;  /* 0x3400000005097823 */ /* 0x000fe20000010004 */
[----:B------:R-:W-:Y:S01]  /*7c70*/  FSEL R47, R13, R90, P3 ;  /* 0x0000005a0d2f7208 */ /* 0x000fe20001800000 */
[----:B------:R-:W-:Y:S01]  /*7c80*/  FMUL R13, R92, 0.25 ;  /* 0x3e8000005c0d7820 */ /* 0x000fe20000400000 */
[----:B------:R-:W2:Y:S01]  /*7c90*/  MUFU.RCP R4, R67 ;  /* 0x0000004300047308 */ /* 0x000ea20000001000 */
[----:B------:R-:W-:Y:S01]  /*7ca0*/  FSEL R31, R15, R102, P3 ;  /* 0x000000660f1f7208 */ /* 0x000fe20001800000 */
[----:B------:R-:W-:Y:S01]  /*7cb0*/  @!P6 FMUL R119, R119, 16777216 ;  /* 0x4b8000007777e820 */ /* 0x000fe20000400000 */
[----:B------:R-:W-:Y:S01]  /*7cc0*/  FSEL R91, R10, R91, P3 ;  /* 0x0000005b0a5b7208 */ /* 0x000fe20001800000 */
[----:B------:R-:W-:Y:S01]  /*7cd0*/  FMUL R10, R101, 0.25 ;  /* 0x3e800000650a7820 */ /* 0x000fe20000400000 */
[C---:B------:R-:W-:Y:S01]  /*7ce0*/  FSETP.GEU.AND P3, PT, |R22|.reuse, 1.175494350822287508e-38, PT ;  /* 0x008000001600780b */ /* 0x040fe20003f6e200 */
[----:B------:R-:W-:Y:S01]  /*7cf0*/  @P1 FMUL R22, R22, 0.25 ;  /* 0x3e80000016161820 */ /* 0x000fe20000400000 */
[----:B------:R-:W-:Y:S01]  /*7d00*/  FSEL R45, R13, R92, P1 ;  /* 0x0000005c0d2d7208 */ /* 0x000fe20000800000 */
[----:B------:R-:W-:Y:S01]  /*7d10*/  FMUL R13, R138, 0.25 ;  /* 0x3e8000008a0d7820 */ /* 0x000fe20000400000 */
[----:B------:R-:W-:Y:S01]  /*7d20*/  LOP3.LUT R12, R2, 0x60, RZ, 0xc0, !PT ;  /* 0x00000060020c7812 */ /* 0x000fe200078ec0ff */
[----:B------:R-:W-:Y:S01]  /*7d30*/  @!P6 FMUL R33, R33, 16777216 ;  /* 0x4b8000002121e820 */ /* 0x000fe20000400000 */
[----:B------:R-:W-:Y:S01]  /*7d40*/  FSEL R101, R10, R101, P1 ;  /* 0x000000650a657208 */ /* 0x000fe20000800000 */
[----:B------:R-:W-:Y:S01]  /*7d50*/  @!P6 FMUL R115, R115, 16777216 ;  /* 0x4b8000007373e820 */ /* 0x000fe20000400000 */
[----:B------:R-:W-:Y:S01]  /*7d60*/  LOP3.LUT R10, R7, 0xff800000, RZ, 0xc0, !PT ;  /* 0xff800000070a7812 */ /* 0x000fe200078ec0ff */
[----:B------:R-:W-:Y:S01]  /*7d70*/  IMAD R3, R12, 0x8, R3 ;  /* 0x000000080c037824 */ /* 0x000fe200078e0203 */
[----:B------:R-:W-:Y:S01]  /*7d80*/  FSEL R57, R13, R138, P2 ;  /* 0x0000008a0d397208 */ /* 0x000fe20001000000 */
[----:B------:R-:W-:Y:S01]  /*7d90*/  @!P6 FMUL R29, R29, 16777216 ;  /* 0x4b8000001d1de820 */ /* 0x000fe20000400000 */
[----:B------:R-:W-:Y:S01]  /*7da0*/  FSEL R13, RZ, -23, P5 ;  /* 0xc1b80000ff0d7808 */ /* 0x000fe20002800000 */
[----:B------:R-:W-:Y:S01]  /*7db0*/  @!P6 FMUL R111, R111, 16777216 ;  /* 0x4b8000006f6fe820 */ /* 0x000fe20000400000 */
[----:B------:R-:W-:Y:S01]  /*7dc0*/  IADD3 R12, R80, -0x3f3504f3, RZ ;  /* 0xc0cafb0d500c7810 */ /* 0x000fe20007ffe0ff */
[----:B------:R-:W-:Y:S01]  /*7dd0*/  @!P6 FMUL R25, R25, 16777216 ;  /* 0x4b8000001919e820 */ /* 0x000fe20000400000 */
[----:B------:R-:W-:Y:S01]  /*7de0*/  I2FP.F32.S32 R7, R10 ;  /* 0x0000000a00077245 */ /* 0x000fe20000201400 */
[----:B------:R-:W-:Y:S01]  /*7df0*/  @!P6 FMUL R107, R107, 16777216 ;  /* 0x4b8000006b6be820 */ /* 0x000fe20000400000 */
[----:B------:R-:W-:Y:S01]  /*7e00*/  I2FP.F32.S32 R16, R14 ;  /* 0x0000000e00107245 */ /* 0x000fe20000201400 */
[----:B------:R-:W-:Y:S01]  /*7e10*/  @!P6 FMUL R103, R103, 16777216 ;  /* 0x4b8000006767e820 */ /* 0x000fe20000400000 */
        /* <DEDUP_REMOVED lines=8> */
[----:B------:R-:W-:Y:S01]  /*7ea0*/  LOP3.LUT R17, R12, 0xff800000, RZ, 0xc0, !PT ;  /* 0xff8000000c117812 */ /* 0x000fe200078ec0ff */
[----:B------:R-:W-:Y:S01]  /*7eb0*/  FFMA.FTZ R12, R7, 1.1920928955078125e-07, R6 ;  /* 0x34000000070c7823 */ /* 0x000fe20000010006 */
[----:B------:R-:W-:Y:S01]  /*7ec0*/  FFMA.FTZ R13, R16, 1.1920928955078125e-07, R13 ;  /* 0x34000000100d7823 */ /* 0x000fe2000001000d */
[C---:B--2---:R-:W-:Y:S01]  /*7ed0*/  FMUL R38, R4.reuse, R23 ;  /* 0x0000001704267220 */ /* 0x044fe20000400000 */
[C---:B------:R-:W-:Y:S01]  /*7ee0*/  FMUL R32, R4.reuse, R119 ;  /* 0x0000007704207220 */ /* 0x040fe20000400000 */
        /* <DEDUP_REMOVED lines=13> */
[----:B------:R-:W-:Y:S01]  /*7fc0*/  FMUL R16, R4, R47 ;  /* 0x0000002f04107220 */ /* 0x000fe20000400000 */
[C---:B------:R-:W-:Y:S01]  /*7fd0*/  FSETP.GEU.AND P1, PT, |R50|.reuse, 1.175494350822287508e-38, PT ;  /* 0x008000003200780b */ /* 0x040fe20003f2e200 */
[----:B------:R-:W2:Y:S01]  /*7fe0*/  MUFU.RCP R4, R22 ;  /* 0x0000001600047308 */ /* 0x000ea20000001000 */
[----:B------:R-:W-:Y:S01]  /*7ff0*/  @P2 FMUL R50, R50, 0.25 ;  /* 0x3e80000032322820 */ /* 0x000fe20000400000 */
[C---:B------:R-:W-:Y:S01]  /*8000*/  FSETP.GEU.AND P2, PT, |R69|.reuse, 1.175494350822287508e-38, PT ;  /* 0x008000004500780b */ /* 0x040fe20003f4e200 */
[----:B------:R-:W-:Y:S01]  /*8010*/  @P0 FMUL R69, R69, 0.25 ;  /* 0x3e80000045450820 */ /* 0x000fe20000400000 */
[----:B------:R-:W-:Y:S01]  /*8020*/  FSEL R15, RZ, -23, P4 ;  /* 0xc1b80000ff0f7808 */ /* 0x000fe20002000000 */
        /* <DEDUP_REMOVED lines=36> */
[----:B------:R-:W2:Y:S01]  /*8270*/  MUFU.RCP R15, R69 ;  /* 0x00000045000f7308 */ /* 0x000ea20000001000 */
[----:B------:R-:W-:Y:S01]  /*8280*/  @!P1 FMUL R123, R123, 16777216 ;  /* 0x4b8000007b7b9820 */ /* 0x000fe20000400000 */
[----:B------:R-:W-:Y:S01]  /*8290*/  @!P1 FMUL R65, R65, 16777216 ;  /* 0x4b80000041419820 */ /* 0x000fe20000400000 */
[----:B------:R-:W-:Y:S01]  /*82a0*/  @!P2 FMUL R70, R70, 16777216 ;  /* 0x4b8000004646a820 */ /* 0x000fe20000400000 */
[----:B------:R-:W-:Y:S01]  /*82b0*/  @!P2 FMUL R120, R120, 16777216 ;  /* 0x4b8000007878a820 */ /* 0x000fe20000400000 */
[----:B------:R-:W-:Y:S01]  /*82c0*/  @!P1 FMUL R151, R151, 16777216 ;  /* 0x4b80000097979820 */ /* 0x000fe20000400000 */
[----:B------:R-:W-:Y:S01]  /*82d0*/  @!P1 FMUL R51, R51, 16777216 ;  /* 0x4b80000033339820 */ /* 0x000fe20000400000 */
[----:B------:R-:W-:Y:S01]  /*82e0*/  @!P1 FMUL R147, R147, 16777216 ;  /* 0x4b80000093939820 */ /* 0x000fe20000400000 */
[----:B------:R-:W3:Y:S01]  /*82f0*/  MUFU.RCP R4, R50 ;  /* 0x0000003200047308 */ /* 0x000ee20000001000 */
        /* <DEDUP_REMOVED lines=11> */
[C---:B--2---:R-:W-:Y:S01]  /*83b0*/  FMUL R19, R15.reuse, R70 ;  /* 0x000000460f137220 */ /* 0x044fe20000400000 */
[----:B------:R-:W-:Y:S01]  /*83c0*/  FMUL R120, R15, R120 ;  /* 0x000000780f787220 */ /* 0x000fe20000400000 */
[----:B------:R-:W-:Y:S01]  /*83d0*/  IADD3 R17, R80, -R17, RZ ;  /* 0x8000001150117210 */ /* 0x000fe20007ffe0ff */
[----:B------:R-:W-:Y:S01]  /*83e0*/  IMAD.IADD R8, R71, 0x1, -R8 ;  /* 0x0000000147087824 */ /* 0x000fe200078e0a08 */
[----:B------:R-:W-:Y:S01]  /*83f0*/  F2FP.F16.F32.PACK_AB R6, R6, R49 ;  /* 0x000000310606723e */ /* 0x000fe200000000ff */
[C---:B---3--:R-:W-:Y:S01]  /*8400*/  FMUL R5, R4.reuse, R123 ;  /* 0x0000007b04057220 */ /* 0x048fe20000400000 */
        /* <DEDUP_REMOVED lines=15> */
[----:B------:R-:W-:Y:S01]  /*8500*/  IMAD.IADD R10, R73, 0x1, -R10 ;  /* 0x00000001490a7824 */ /* 0x000fe200078e0a0a */
[----:B------:R-:W-:Y:S01]  /*8510*/  F2FP.F16.F32.PACK_AB R4, R19, R120 ;  /* 0x000000781304723e */ /* 0x000fe200000000ff */
[----:B------:R-:W-:Y:S01]  /*8520*/  IMAD.MOV.U32 R37, RZ, RZ, 0x3dc6b27f ;  /* 0x3dc6b27fff257424 */ /* 0x000fe200078e00ff */
[----:B------:R-:W-:Y:S01]  /*8530*/  F2FP.F16.F32.PACK_AB R5, R5, R78 ;  /* 0x0000004e0505723e */ /* 0x000fe200000000ff */
[----:B------:R-:W-:Y:S01]  /*8540*/  FADD R8, R8, -1 ;  /* 0xbf80000008087421 */ /* 0x000fe20000000000 */
[----:B------:R-:W-:Y:S01]  /*8550*/  F2FP.F16.F32.PACK_AB R7, R7, R16 ;  /* 0x000000100707723e */ /* 0x000fe200000000ff */
[----:B------:R-:W-:Y:S01]  /*8560*/  FADD R17, R17, -1 ;  /* 0xbf80000011117421 */ /* 0x000fe20000000000 */
[----:B------:R-:W-:Y:S01]  /*8570*/  FADD R10, R10, -1 ;  /* 0xbf8000000a0a7421 */ /* 0x000fe20000000000 */
[----:B------:R-:W-:Y:S01]  /*8580*/  ISETP.GE.U32.AND P0, PT, R71, 0x7f800000, PT ;  /* 0x7f8000004700780c */ /* 0x000fe20003f06070 */
[----:B------:R-:W-:Y:S01]  /*8590*/  IMAD.IADD R14, R75, 0x1, -R14 ;  /* 0x000000014b0e7824 */ /* 0x000fe200078e0a0e */
[----:B------:R2:W-:Y:S01]  /*85a0*/  STSM.16.M88.4 [R3], R4 ;  /* 0x0000000403007844 */ /* 0x0005e20000000200 */
[----:B------:R-:W-:Y:S01]  /*85b0*/  ISETP.GE.U32.AND P1, PT, R73, 0x7f800000, PT ;  /* 0x7f8000004900780c */ /* 0x000fe20003f26070 */
[----:B------:R-:W-:Y:S01]  /*85c0*/  @!P2 FMUL R36, R36, 16777216 ;  /* 0x4b8000002424a820 */ /* 0x000fe20000400000 */
[----:B------:R-:W-:Y:S01]  /*85d0*/  ISETP.GE.U32.AND P4, PT, R80, 0x7f800000, PT ;  /* 0x7f8000005000780c */ /* 0x000fe20003f86070 */
        /* <DEDUP_REMOVED lines=12> */
[-C--:B--2---:R-:W-:Y:S01]  /*86a0*/  FFMA.FTZ R5, R8, R37.reuse, -0.16845393180847167969 ;  /* 0xbe2c7f3008057423 */ /* 0x084fe20000010025 */
[CC--:B------:R-:W-:Y:S01]  /*86b0*/  FFMA.FTZ R4, R17.reuse, R37.reuse, -0.16845393180847167969 ;  /* 0xbe2c7f3011047423 */ /* 0x0c0fe20000010025 */
[----:B------:R-:W-:Y:S01]  /*86c0*/  FFMA.FTZ R7, R10, R37, -0.16845393180847167969 ;  /* 0xbe2c7f300a077423 */ /* 0x000fe20000010025 */
[----:B------:R-:W-:Y:S01]  /*86d0*/  @!P2 FMUL R124, R124, 16777216 ;  /* 0x4b8000007c7ca820 */ /* 0x000fe20000400000 */
[----:B------:R-:W-:Y:S01]  /*86e0*/  FFMA.FTZ R5, R8, R5, 0.1716887056827545166 ;  /* 0x3e2fcf2a08057423 */ /* 0x000fe20000010005 */
[C---:B------:R-:W-:Y:S01]  /*86f0*/  FFMA.FTZ R4, R17.reuse, R4, 0.1716887056827545166 ;  /* 0x3e2fcf2a11047423 */ /* 0x040fe20000010004 */
[----:B------:R-:W-:Y:S01]  /*8700*/  FFMA.FTZ R7, R10, R7, 0.1716887056827545166 ;  /* 0x3e2fcf2a0a077423 */ /* 0x000fe20000010007 */
[----:B------:R-:W-:Y:S01]  /*8710*/  FADD R14, R14, -1 ;  /* 0xbf8000000e0e7421 */ /* 0x000fe20000000000 */
[----:B------:R-:W-:Y:S01]  /*8720*/  FFMA.FTZ R5, R8, R5, -0.17900948226451873779 ;  /* 0xbe374e4308057423 */ /* 0x000fe20000010005 */
[----:B------:R-:W-:Y:S01]  /*8730*/  FFMA.FTZ R4, R17, R4, -0.17900948226451873779 ;  /* 0xbe374e4311047423 */ /* 0x000fe20000010004 */
[----:B------:R-:W-:Y:S01]  /*8740*/  FFMA.FTZ R7, R10, R7, -0.17900948226451873779 ;  /* 0xbe374e430a077423 */ /* 0x000fe20000010007 */
[----:B------:R-:W-:Y:S01]  /*8750*/  FMUL R39, R15, R36 ;  /* 0x000000240f277220 */ /* 0x000fe20000400000 */
[----:B------:R-:W-:Y:S01]  /*8760*/  FFMA.FTZ R5, R8, R5, 0.20512372255325317383 ;  /* 0x3e520bf408057423 */ /* 0x000fe20000010005 */
[----:B------:R-:W-:Y:S01]  /*8770*/  FFMA.FTZ R4, R17, R4, 0.20512372255325317383 ;  /* 0x3e520bf411047423 */ /* 0x000fe20000010004 */
[----:B------:R-:W-:Y:S01]  /*8780*/  FFMA.FTZ R7, R10, R7, 0.20512372255325317383 ;  /* 0x3e520bf40a077423 */ /* 0x000fe20000010007 */
[----:B------:R-:W-:Y:S01]  /*8790*/  FMUL R148, R15, R148 ;  /* 0x000000940f947220 */ /* 0x000fe20000400000 */
[----:B------:R-:W-:Y:S01]  /*87a0*/  FFMA.FTZ R5, R8, R5, -0.24046532809734344482 ;  /* 0xbe763c8b08057423 */ /* 0x000fe20000010005 */
[----:B------:R-:W-:Y:S01]  /*87b0*/  FFMA.FTZ R4, R17, R4, -0.24046532809734344482 ;  /* 0xbe763c8b11047423 */ /* 0x000fe20000010004 */
[----:B------:R-:W-:Y:S01]  /*87c0*/  FFMA.FTZ R7, R10, R7, -0.24046532809734344482 ;  /* 0xbe763c8b0a077423 */ /* 0x000fe20000010007 */
[----:B------:R-:W-:Y:S01]  /*87d0*/  FMUL R54, R15, R54 ;  /* 0x000000360f367220 */ /* 0x000fe20000400000 */
[----:B------:R-:W-:Y:S01]  /*87e0*/  FFMA.FTZ R5, R8, R5, 0.28857114911079406738 ;  /* 0x3e93bf9908057423 */ /* 0x000fe20000010005 */
[----:B------:R-:W-:Y:S01]  /*87f0*/  FFMA.FTZ R4, R17, R4, 0.28857114911079406738 ;  /* 0x3e93bf9911047423 */ /* 0x000fe20000010004 */
[----:B------:R-:W-:Y:S01]  /*8800*/  FFMA.FTZ R7, R10, R7, 0.28857114911079406738 ;  /* 0x3e93bf990a077423 */ /* 0x000fe20000010007 */
[----:B------:R-:W-:Y:S01]  /*8810*/  FMUL R31, R15, R144 ;  /* 0x000000900f1f7220 */ /* 0x000fe20000400000 */
[----:B------:R-:W-:Y:S01]  /*8820*/  FFMA.FTZ R5, R8, R5, -0.36067417263984680176 ;  /* 0xbeb8aa4908057423 */ /* 0x000fe20000010005 */
[----:B------:R-:W-:Y:S01]  /*8830*/  FFMA.FTZ R4, R17, R4, -0.36067417263984680176 ;  /* 0xbeb8aa4911047423 */ /* 0x000fe20000010004 */
[----:B------:R-:W-:Y:S01]  /*8840*/  FFMA.FTZ R7, R10, R7, -0.36067417263984680176 ;  /* 0xbeb8aa490a077423 */ /* 0x000fe20000010007 */
[----:B------:R-:W-:Y:S01]  /*8850*/  FMUL R60, R15, R60 ;  /* 0x0000003c0f3c7220 */ /* 0x000fe20000400000 */
[----:B------:R-:W-:Y:S01]  /*8860*/  FFMA.FTZ R5, R8, R5, 0.48089820146560668945 ;  /* 0x3ef6384a08057423 */ /* 0x000fe20000010005 */
[----:B------:R-:W-:Y:S01]  /*8870*/  FFMA.FTZ R4, R17, R4, 0.48089820146560668945 ;  /* 0x3ef6384a11047423 */ /* 0x000fe20000010004 */
[----:B------:R-:W-:Y:S01]  /*8880*/  FFMA.FTZ R7, R10, R7, 0.48089820146560668945 ;  /* 0x3ef6384a0a077423 */ /* 0x000fe20000010007 */
[----:B------:R-:W-:Y:S01]  /*8890*/  FMUL R27, R15, R140 ;  /* 0x0000008c0f1b7220 */ /* 0x000fe20000400000 */
[----:B------:R-:W-:Y:S01]  /*88a0*/  FFMA.FTZ R5, R8, R5, -0.72134751081466674805 ;  /* 0xbf38aa3b08057423 */ /* 0x000fe20000010005 */
[----:B------:R-:W-:Y:S01]  /*88b0*/  FFMA.FTZ R4, R17, R4, -0.72134751081466674805 ;  /* 0xbf38aa3b11047423 */ /* 0x000fe20000010004 */
[----:B------:R-:W-:Y:S01]  /*88c0*/  FFMA.FTZ R7, R10, R7, -0.72134751081466674805 ;  /* 0xbf38aa3b0a077423 */ /* 0x000fe20000010007 */
[----:B------:R-:W-:Y:S01]  /*88d0*/  FMUL R64, R15, R64 ;  /* 0x000000400f407220 */ /* 0x000fe20000400000 */
[----:B------:R-:W-:Y:S01]  /*88e0*/  FMUL R5, R8, R5 ;  /* 0x0000000508057220 */ /* 0x000fe20000400000 */
[----:B------:R-:W-:Y:S01]  /*88f0*/  FMUL R4, R17, R4 ;  /* 0x0000000411047220 */ /* 0x000fe20000400000 */
[----:B------:R-:W-:Y:S01]  /*8900*/  FMUL R7, R10, R7 ;  /* 0x000000070a077220 */ /* 0x000fe20000400000 */
[C---:B------:R-:W-:Y:S01]  /*8910*/  FMUL R43, R15.reuse, R136 ;  /* 0x000000880f2b7220 */ /* 0x040fe20000400000 */
[C---:B------:R-:W-:Y:S01]  /*8920*/  FMUL R68, R15.reuse, R68 ;  /* 0x000000440f447220 */ /* 0x040fe20000400000 */
[C---:B------:R-:W-:Y:S01]  /*8930*/  FMUL R45, R15.reuse, R132 ;  /* 0x000000840f2d7220 */ /* 0x040fe20000400000 */
[C---:B------:R-:W-:Y:S01]  /*8940*/  FMUL R72, R15.reuse, R72 ;  /* 0x000000480f487220 */ /* 0x040fe20000400000 */
[C---:B------:R-:W-:Y:S01]  /*8950*/  FMUL R47, R15.reuse, R128 ;  /* 0x000000800f2f7220 */ /* 0x040fe20000400000 */
[C---:B------:R-:W-:Y:S01]  /*8960*/  FMUL R16, R15.reuse, R76 ;  /* 0x0000004c0f107220 */ /* 0x040fe20000400000 */
[----:B------:R-:W-:Y:S01]  /*8970*/  FMUL R19, R15, R124 ;  /* 0x0000007c0f137220 */ /* 0x000fe20000400000 */
[----:B------:R-:W-:Y:S01]  /*8980*/  FMUL R5, R8, R5 ;  /* 0x0000000508057220 */ /* 0x000fe20000400000 */
[C---:B------:R-:W-:Y:S01]  /*8990*/  FMUL R4, R17.reuse, R4 ;  /* 0x0000000411047220 */ /* 0x040fe20000400000 */
[----:B------:R-:W-:Y:S01]  /*89a0*/  FFMA.FTZ R15, R14, R37, -0.16845393180847167969 ;  /* 0xbe2c7f300e0f7423 */ /* 0x000fe20000010025 */
[----:B------:R-:W-:Y:S01]  /*89b0*/  FMUL R7, R10, R7 ;  /* 0x000000070a077220 */ /* 0x000fe20000400000 */
[----:B------:R-:W-:Y:S01]  /*89c0*/  LOP3.LUT R37, R2, 0x7f, RZ, 0xc0, !PT ;  /* 0x0000007f02257812 */ /* 0x000fe200078ec0ff */
[----:B------:R-:W-:Y:S01]  /*89d0*/  FFMA.FTZ R8, R8, 1.4426950216293334961, R5 ;  /* 0x3fb8aa3b08087823 */ /* 0x000fe20000010005 */
[----:B------:R-:W-:Y:S01]  /*89e0*/  FFMA.FTZ R17, R17, 1.4426950216293334961, R4 ;  /* 0x3fb8aa3b11117823 */ /* 0x000fe20000010004 */
[----:B------:R-:W-:Y:S01]  /*89f0*/  FFMA.FTZ R7, R10, 1.4426950216293334961, R7 ;  /* 0x3fb8aa3b0a077823 */ /* 0x000fe20000010007 */
[----:B------:R-:W-:Y:S01]  /*8a00*/  @P0 IMAD.MOV.U32 R4, RZ, RZ, 0x7f800000 ;  /* 0x7f800000ff040424 */ /* 0x000fe200078e00ff */
[----:B------:R-:W-:Y:S01]  /*8a10*/  LEA R37, R37, UR19, 0x4 ;  /* 0x0000001325257c11 */ /* 0x000fe2000f8e20ff */
[----:B------:R-:W-:-:S02]  /*8a20*/  @P1 IMAD.MOV.U32 R6, RZ, RZ, 0x7f800000 ;  /* 0x7f800000ff061424 */ /* 0x000fc400078e00ff */
[----:B------:R-:W-:Y:S01]  /*8a30*/  FADD R8, R9, R8 ;  /* 0x0000000809087221 */ /* 0x000fe20000000000 */
[----:B------:R-:W-:Y:S02]  /*8a40*/  @P4 IMAD.MOV.U32 R5, RZ, RZ, 0x7f800000 ;  /* 0x7f800000ff054424 */ /* 0x000fe400078e00ff */
[----:B------:R-:W-:Y:S01]  /*8a50*/  FADD R9, R12, R7 ;  /* 0x000000070c097221 */ /* 0x000fe20000000000 */
[----:B------:R-:W-:Y:S01]  /*8a60*/  FADD R36, R18, R17 ;  /* 0x0000001112247221 */ /* 0x000fe20000000000 */
[----:B------:R-:W-:Y:S01]  /*8a70*/  @P0 FFMA.FTZ R8, R71, R4, +INF ;  /* 0x7f80000047080423 */ /* 0x000fe20000010004 */
[----:B------:R-:W-:Y:S01]  /*8a80*/  @P1 FFMA.FTZ R9, R73, R6, +INF ;  /* 0x7f80000049091423 */ /* 0x000fe20000010006 */
[----:B------:R-:W-:Y:S01]  /*8a90*/  @P4 FFMA.FTZ R36, R80, R5, +INF ;  /* 0x7f80000050244423 */ /* 0x000fe20000010005 */
[----:B------:R-:W-:Y:S01]  /*8aa0*/  BAR.SYNC.DEFER_BLOCKING 0x0 ;  /* 0x0000000000007b1d */ /* 0x000fe20000010000 */
[----:B------:R-:W-:Y:S01]  /*8ab0*/  FFMA.FTZ R15, R14, R15, 0.1716887056827545166 ;  /* 0x3e2fcf2a0e0f7423 */ /* 0x000fe2000001000f */
[----:B------:R-:W-:Y:S01]  /*8ac0*/  F2FP.F16.F32.PACK_AB R16, R16, R19 ;  /* 0x000000131010723e */ /* 0x000fe200000000ff */
[----:B0-----:R-:W-:Y:S01]  /*8ad0*/  IMAD R51, R173, 0x6, RZ ;  /* 0x00000006ad337824 */ /* 0x001fe200078e02ff */
[----:B------:R-:W-:Y:S01]  /*8ae0*/  F2FP.F16.F32.PACK_AB R17, R127, R74 ;  /* 0x0000004a7f11723e */ /* 0x000fe200000000ff */
[C---:B------:R-:W-:Y:S01]  /*8af0*/  FFMA.FTZ R15, R14.reuse, R15, -0.17900948226451873779 ;  /* 0xbe374e430e0f7423 */ /* 0x040fe2000001000f */
[----:B------:R-:W-:Y:S01]  /*8b00*/  F2FP.F16.F32.PACK_AB R18, R93, R48 ;  /* 0x000000305d12723e */ /* 0x000fe200000000ff */
[----:B------:R-:W-:Y:S01]  /*8b10*/  IMAD R49, R173, 0x5, RZ ;  /* 0x00000005ad317824 */ /* 0x000fe200078e02ff */
[----:B------:R-:W-:Y:S01]  /*8b20*/  F2FP.F16.F32.PACK_AB R19, R95, R20 ;  /* 0x000000145f13723e */ /* 0x000fe200000000ff */
[----:B------:R-:W-:Y:S01]  /*8b30*/  FFMA.FTZ R15, R14, R15, 0.20512372255325317383 ;  /* 0x3e520bf40e0f7423 */ /* 0x000fe2000001000f */
[----:B------:R-:W-:Y:S01]  /*8b40*/  ISETP.GE.U32.AND P5, PT, R75, 0x7f800000, PT ;  /* 0x7f8000004b00780c */ /* 0x000fe20003fa6070 */
[----:B------:R-:W-:Y:S01]  /*8b50*/  IMAD R77, R173, 0x12, RZ ;  /* 0x00000012ad4d7824 */ /* 0x000fe200078e02ff */
[----:B------:R-:W-:Y:S01]  /*8b60*/  F2FP.F16.F32.PACK_AB R20, R72, R47 ;  /* 0x0000002f4814723e */ /* 0x000fe200000000ff */
[----:B------:R-:W-:Y:S01]  /*8b70*/  FFMA.FTZ R15, R14, R15, -0.24046532809734344482 ;  /* 0xbe763c8b0e0f7423 */ /* 0x000fe2000001000f */
[----:B------:R-:W-:Y:S01]  /*8b80*/  F2FP.F16.F32.PACK_AB R21, R21, R70 ;  /* 0x000000461515723e */ /* 0x000fe200000000ff */
[----:B------:R-:W-:Y:S01]  /*8b90*/  IMAD R53, R173, 0x7, RZ ;  /* 0x00000007ad357824 */ /* 0x000fe200078e02ff */
[----:B------:R-:W-:Y:S01]  /*8ba0*/  F2FP.F16.F32.PACK_AB R22, R22, R41 ;  /* 0x000000291616723e */ /* 0x000fe200000000ff */
[C---:B------:R-:W-:Y:S01]  /*8bb0*/  FFMA.FTZ R15, R14.reuse, R15, 0.28857114911079406738 ;  /* 0x3e93bf990e0f7423 */ /* 0x040fe2000001000f */
[----:B------:R-:W-:Y:S01]  /*8bc0*/  F2FP.F16.F32.PACK_AB R23, R23, R46 ;  /* 0x0000002e1717723e */ /* 0x000fe200000000ff */
[----:B------:R-:W-:Y:S01]  /*8bd0*/  IMAD.SHL.U32 R55, R173, 0x8, RZ ;  /* 0x00000008ad377824 */ /* 0x000fe200078e00ff */
[----:B------:R-:W-:Y:S01]  /*8be0*/  FSETP.NEU.AND P3, PT, R71, RZ, PT ;  /* 0x000000ff4700720b */ /* 0x000fe20003f6d000 */
[----:B------:R-:W-:Y:S01]  /*8bf0*/  FFMA.FTZ R15, R14, R15, -0.36067417263984680176 ;  /* 0xbeb8aa490e0f7423 */ /* 0x000fe2000001000f */
[----:B------:R-:W-:Y:S01]  /*8c00*/  F2FP.F16.F32.PACK_AB R68, R68, R45 ;  /* 0x0000002d4444723e */ /* 0x000fe200000000ff */
[----:B------:R-:W-:Y:S01]  /*8c10*/  @P5 IMAD.MOV.U32 R12, RZ, RZ, 0x7f800000 ;  /* 0x7f800000ff0c5424 */ /* 0x000fe200078e00ff */
[----:B------:R-:W0:Y:S01]  /*8c20*/  LDS.128 R4, [R37] ;  /* 0x0000000025047984 */ /* 0x000e220000000c00 */
[C---:B------:R-:W-:Y:S01]  /*8c30*/  FFMA.FTZ R15, R14.reuse, R15, 0.48089820146560668945 ;  /* 0x3ef6384a0e0f7423 */ /* 0x040fe2000001000f */
[----:B------:R-:W-:Y:S01]  /*8c40*/  F2FP.F16.F32.PACK_AB R69, R135, R66 ;  /* 0x000000428745723e */ /* 0x000fe200000000ff */
[----:B------:R-:W-:Y:S01]  /*8c50*/  IMAD R59, R173, 0x9, RZ ;  /* 0x00000009ad3b7824 */ /* 0x000fe200078e02ff */
[----:B------:R-:W-:Y:S01]  /*8c60*/  BAR.SYNC.DEFER_BLOCKING 0x0 ;  /* 0x0000000000007b1d */ /* 0x000fe20000010000 */
[C---:B------:R-:W-:Y:S01]  /*8c70*/  FFMA.FTZ R15, R14.reuse, R15, -0.72134751081466674805 ;  /* 0xbf38aa3b0e0f7423 */ /* 0x040fe2000001000f */
[----:B------:R-:W-:Y:S01]  /*8c80*/  F2FP.F16.F32.PACK_AB R70, R101, R44 ;  /* 0x0000002c6546723e */ /* 0x000fe200000000ff */
[----:B------:R-:W-:Y:S01]  /*8c90*/  IMAD R81, R173, 0x14, RZ ;  /* 0x00000014ad517824 */ /* 0x000fe200078e02ff */
[----:B------:R-:W-:Y:S01]  /*8ca0*/  F2FP.F16.F32.PACK_AB R71, R103, R42 ;  /* 0x0000002a6747723e */ /* 0x000fe200000000ff */
[----:B------:R-:W-:Y:S01]  /*8cb0*/  FMUL R15, R14, R15 ;  /* 0x0000000f0e0f7220 */ /* 0x000fe20000400000 */
[----:B------:R-:W-:Y:S01]  /*8cc0*/  F2FP.F16.F32.PACK_AB R64, R64, R43 ;  /* 0x0000002b4040723e */ /* 0x000fe200000000ff */
[----:B------:R-:W-:Y:S01]  /*8cd0*/  IMAD R85, R173, 0x16, RZ ;  /* 0x00000016ad557824 */ /* 0x000fe200078e02ff */
[----:B------:R-:W-:Y:S01]  /*8ce0*/  F2FP.F16.F32.PACK_AB R65, R139, R62 ;  /* 0x0000003e8b41723e */ /* 0x000fe200000000ff */
[C---:B------:R-:W-:Y:S01]  /*8cf0*/  FMUL R15, R14.reuse, R15 ;  /* 0x0000000f0e0f7220 */ /* 0x040fe20000400000 */
[----:B------:R-:W-:Y:S01]  /*8d00*/  F2FP.F16.F32.PACK_AB R66, R105, R40 ;  /* 0x000000286942723e */ /* 0x000fe200000000ff */
[----:B------:R-:W2:Y:S01]  /*8d10*/  LDC.64 R42, c[0x0][0x228] ;  /* 0x00008a00ff2a7b82 */ /* 0x000ea20000000a00 */
[----:B------:R-:W-:Y:S01]  /*8d20*/  F2FP.F16.F32.PACK_AB R67, R107, R38 ;  /* 0x000000266b43723e */ /* 0x000fe200000000ff */
[----:B------:R-:W-:Y:S01]  /*8d30*/  FFMA.FTZ R10, R14, 1.4426950216293334961, R15 ;  /* 0x3fb8aa3b0e0a7823 */ /* 0x000fe2000001000f */
[----:B------:R-:W-:Y:S01]  /*8d40*/  F2FP.F16.F32.PACK_AB R60, R60, R27 ;  /* 0x0000001b3c3c723e */ /* 0x000fe200000000ff */
[----:B------:R-:W-:Y:S01]  /*8d50*/  IMAD R89, R173, 0x18, RZ ;  /* 0x00000018ad597824 */ /* 0x000fe200078e02ff */
[----:B------:R-:W-:Y:S01]  /*8d60*/  F2FP.F16.F32.PACK_AB R62, R109, R26 ;  /* 0x0000001a6d3e723e */ /* 0x000fe200000000ff */
[----:B------:R-:W-:Y:S01]  /*8d70*/  FADD R10, R13, R10 ;  /* 0x0000000a0d0a7221 */ /* 0x000fe20000000000 */
[----:B------:R-:W-:Y:S01]  /*8d80*/  @P5 FFMA.FTZ R10, R75, R12, +INF ;  /* 0x7f8000004b0a5423 */ /* 0x000fe2000001000c */
[----:B------:R-:W-:Y:S01]  /*8d90*/  F2FP.F16.F32.PACK_AB R63, R24, R25 ;  /* 0x00000019183f723e */ /* 0x000fe200000000ff */
[----:B------:R-:W-:Y:S01]  /*8da0*/  IMAD R93, R173, 0x1a, RZ ;  /* 0x0000001aad5d7824 */ /* 0x000fe200078e02ff */
[----:B------:R-:W-:Y:S01]  /*8db0*/  F2FP.F16.F32.PACK_AB R61, R143, R58 ;  /* 0x0000003a8f3d723e */ /* 0x000fe200000000ff */
[----:B------:R-:W-:Y:S01]  /*8dc0*/  IMAD R97, R173, 0x1c, RZ ;  /* 0x0000001cad617824 */ /* 0x000fe200078e02ff */
[----:B------:R-:W-:Y:S01]  /*8dd0*/  F2FP.F16.F32.PACK_AB R44, R54, R31 ;  /* 0x0000001f362c723e */ /* 0x000fe200000000ff */
[----:B------:R-:W-:Y:S01]  /*8de0*/  STSM.16.M88.4 [R3], R16 ;  /* 0x0000001003007844 */ /* 0x000fe20000000200 */
[----:B------:R-:W-:Y:S01]  /*8df0*/  F2FP.F16.F32.PACK_AB R46, R113, R30 ;  /* 0x0000001e712e723e */ /* 0x000fe200000000ff */
[C---:B------:R-:W-:Y:S01]  /*8e00*/  IMAD R101, R173.reuse, 0x1e, RZ ;  /* 0x0000001ead657824 */ /* 0x040fe200078e02ff */
[----:B------:R-:W-:Y:S01]  /*8e10*/  F2FP.F16.F32.PACK_AB R47, R28, R29 ;  /* 0x0000001d1c2f723e */ /* 0x000fe200000000ff */
[----:B------:R-:W-:Y:S01]  /*8e20*/  BAR.SYNC.DEFER_BLOCKING 0x0 ;  /* 0x0000000000007b1d */ /* 0x000fe20000010000 */
[----:B------:R-:W-:Y:S01]  /*8e30*/  MOV R202, UR13 ;  /* 0x0000000d00ca7c02 */ /* 0x000fe20008000f00 */
[----:B------:R-:W-:Y:S01]  /*8e40*/  IMAD R109, R173, 0x22, RZ ;  /* 0x00000022ad6d7824 */ /* 0x000fe200078e02ff */
[----:B------:R-:W-:Y:S01]  /*8e50*/  F2FP.F16.F32.PACK_AB R45, R147, R52 ;  /* 0x00000034932d723e */ /* 0x000fe200000000ff */
[C---:B------:R-:W-:Y:S01]  /*8e60*/  IMAD R113, R173.reuse, 0x24, RZ ;  /* 0x00000024ad717824 */ /* 0x040fe200078e02ff */
[----:B-1----:R-:W-:Y:S01]  /*8e70*/  LOP3.LUT R202, R202, 0x7f, R204, 0xf8, !PT ;  /* 0x0000007fcaca7812 */ /* 0x002fe200078ef8cc */
[----:B------:R-:W-:Y:S01]  /*8e80*/  IMAD R117, R173, 0x26, RZ ;  /* 0x00000026ad757824 */ /* 0x000fe200078e02ff */
[----:B------:R-:W-:Y:S01]  /*8e90*/  F2FP.F16.F32.PACK_AB R148, R39, R148 ;  /* 0x000000942794723e */ /* 0x000fe200000000ff */
[----:B------:R-:W-:Y:S01]  /*8ea0*/  IMAD R121, R173, 0x28, RZ ;  /* 0x00000028ad797824 */ /* 0x000fe200078e02ff */
[----:B------:R-:W-:Y:S01]  /*8eb0*/  F2FP.F16.F32.PACK_AB R149, R151, R50 ;  /* 0x000000329795723e */ /* 0x000fe200000000ff */
[----:B------:R-:W-:Y:S01]  /*8ec0*/  IMAD R40, R202, UR5, RZ ;  /* 0x00000005ca287c24 */ /* 0x000fe2000f8e02ff */
[----:B------:R-:W-:Y:S01]  /*8ed0*/  USHF.L.U32 UR5, UR4, 0x1, URZ ;  /* 0x0000000104057899 */ /* 0x000fe2000800063f */
[----:B------:R-:W-:Y:S01]  /*8ee0*/  F2FP.F16.F32.PACK_AB R150, R34, R35 ;  /* 0x000000232296723e */ /* 0x000fe200000000ff */
[----:B------:R-:W-:Y:S01]  /*8ef0*/  IMAD R125, R173, 0x2a, RZ ;  /* 0x0000002aad7d7824 */ /* 0x000fe200078e02ff */
[----:B------:R-:W-:Y:S01]  /*8f00*/  F2FP.F16.F32.PACK_AB R151, R32, R33 ;  /* 0x000000212097723e */ /* 0x000fe200000000ff */
[C---:B------:R-:W-:Y:S01]  /*8f10*/  IMAD.SHL.U32 R41, R40.reuse, 0x2, RZ ;  /* 0x0000000228297824 */ /* 0x040fe200078e00ff */
[----:B------:R-:W-:Y:S01]  /*8f20*/  FSETP.NEU.AND P1, PT, R75, RZ, PT ;  /* 0x000000ff4b00720b */ /* 0x000fe20003f2d000 */
[----:B------:R-:W-:Y:S01]  /*8f30*/  IMAD.HI R40, R40, 0x2, RZ ;  /* 0x0000000228287827 */ /* 0x000fe200078e02ff */
[----:B------:R-:W-:-:S02]  /*8f40*/  FSETP.NEU.AND P2, PT, R73, RZ, PT ;  /* 0x000000ff4900720b */ /* 0x000fc40003f4d000 */
[----:B--2---:R-:W-:Y:S01]  /*8f50*/  IADD3 R38, P4, P5, R41, UR5, R42 ;  /* 0x0000000529267c10 */ /* 0x004fe2000fd9e02a */
[----:B------:R-:W-:Y:S01]  /*8f60*/  UIMAD.WIDE UR4, UR4, 0x2, URZ ;  /* 0x00000002040478a5 */ /* 0x000fe2000f8e023f */
[C---:B------:R-:W-:Y:S01]  /*8f70*/  IMAD R75, R173.reuse, 0x11, RZ ;  /* 0x00000011ad4b7824 */ /* 0x040fe200078e02ff */
[C---:B------:R-:W-:Y:S01]  /*8f80*/  SHF.L.U32 R73, R173.reuse, 0x4, RZ ;  /* 0x00000004ad497819 */ /* 0x040fe200000006ff */
[----:B------:R-:W-:Y:S01]  /*8f90*/  LDS.128 R12, [R37] ;  /* 0x00000000250c7984 */ /* 0x000fe20000000c00 */
[----:B------:R-:W-:Y:S01]  /*8fa0*/  FSETP.NEU.AND P0, PT, R80, RZ, PT ;  /* 0x000000ff5000720b */ /* 0x000fe20003f0d000 */
[C---:B------:R-:W-:Y:S01]  /*8fb0*/  IMAD R79, R173.reuse, 0x13, RZ ;  /* 0x00000013ad4f7824 */ /* 0x040fe200078e02ff */
[----:B------:R-:W-:Y:S01]  /*8fc0*/  IADD3.X R39, R40, UR5, R43, P4, P5 ;  /* 0x0000000528277c10 */ /* 0x000fe2000a7ea42b */
[----:B------:R-:W-:Y:S01]  /*8fd0*/  BAR.SYNC.DEFER_BLOCKING 0x0 ;  /* 0x0000000000007b1d */ /* 0x000fe20000010000 */
[C---:B------:R-:W-:Y:S01]  /*8fe0*/  IMAD.SHL.U32 R43, R173.reuse, 0x2, RZ ;  /* 0x00000002ad2b7824 */ /* 0x040fe200078e00ff */
[CC--:B------:R-:W-:Y:S01]  /*8ff0*/  LEA R42, P5, R173.reuse, R38.reuse, 0x2 ;  /* 0x00000026ad2a7211 */ /* 0x0c0fe200078a10ff */
[C---:B------:R-:W-:Y:S01]  /*9000*/  IMAD R83, R173.reuse, 0x15, RZ ;  /* 0x00000015ad537824 */ /* 0x040fe200078e02ff */
[----:B------:R-:W-:Y:S01]  /*9010*/  FSEL R36, R36, -INF , P0 ;  /* 0xff80000024247808 */ /* 0x000fe20000000000 */
[----:B------:R-:W-:Y:S01]  /*9020*/  IMAD R135, R173, 0x2c, RZ ;  /* 0x0000002cad877824 */ /* 0x000fe200078e02ff */
[----:B------:R-:W-:Y:S01]  /*9030*/  IADD3 R40, P4, R43, R38, RZ ;  /* 0x000000262b287210 */ /* 0x000fe20007f9e0ff */
[----:B------:R-:W-:Y:S01]  /*9040*/  IMAD R147, R173, 0x2e, RZ ;  /* 0x0000002ead937824 */ /* 0x000fe200078e02ff */
[-C--:B------:R-:W-:Y:S01]  /*9050*/  LEA.HI.X.SX32 R43, R43, R39.reuse, 0x1, P5 ;  /* 0x000000272b2b7211 */ /* 0x080fe200028f0eff */
[C---:B------:R-:W-:Y:S01]  /*9060*/  IMAD R155, R173.reuse, 0x30, RZ ;  /* 0x00000030ad9b7824 */ /* 0x040fe200078e02ff */
[C---:B------:R-:W-:Y:S01]  /*9070*/  LEA.HI.X.SX32 R41, R173.reuse, R39, 0x1, P4 ;  /* 0x00000027ad297211 */ /* 0x040fe200020f0eff */
[C---:B------:R-:W-:Y:S01]  /*9080*/  IMAD R87, R173.reuse, 0x17, RZ ;  /* 0x00000017ad577824 */ /* 0x040fe200078e02ff */
[----:B------:R-:W-:Y:S01]  /*9090*/  ULDC UR4, c[0x0][0x27c] ;  /* 0x00009f0000047ab9 */ /* 0x000fe20000000800 */
[C---:B------:R-:W-:Y:S01]  /*90a0*/  IMAD R159, R173.reuse, 0x32, RZ ;  /* 0x00000032ad9f7824 */ /* 0x040fe200078e02ff */
[----:B------:R-:W-:Y:S01]  /*90b0*/  UIMAD UR4, UR18, UR4, URZ ;  /* 0x00000004120472a4 */ /* 0x000fe2000f8e023f */
[----:B------:R-:W-:-:S02]  /*90c0*/  IMAD R163, R173, 0x34, RZ ;  /* 0x00000034ada37824 */ /* 0x000fc400078e02ff */
[C---:B------:R-:W-:Y:S01]  /*90d0*/  IMAD R167, R173.reuse, 0x36, RZ ;  /* 0x00000036ada77824 */ /* 0x040fe200078e02ff */
[----:B------:R-:W-:Y:S01]  /*90e0*/  USHF.L.U32 UR6, UR4, 0x2, URZ ;  /* 0x0000000204067899 */ /* 0x000fe2000800063f */
[C---:B------:R-:W-:Y:S01]  /*90f0*/  IMAD R91, R173.reuse, 0x19, RZ ;  /* 0x00000019ad5b7824 */ /* 0x040fe200078e02ff */
[----:B------:R-:W-:Y:S01]  /*9100*/  UIMAD.WIDE UR4, UR4, 0x4, URZ ;  /* 0x00000004040478a5 */ /* 0x000fe2000f8e023f */
[C---:B------:R-:W-:Y:S02]  /*9110*/  IMAD R95, R173.reuse, 0x1b, RZ ;  /* 0x0000001bad5f7824 */ /* 0x040fe400078e02ff */
[C---:B------:R-:W-:Y:S01]  /*9120*/  IMAD R171, R173.reuse, 0x38, RZ ;  /* 0x00000038adab7824 */ /* 0x040fe200078e02ff */
[----:B------:R-:W-:Y:S01]  /*9130*/  STSM.16.M88.4 [R3], R20 ;  /* 0x0000001403007844 */ /* 0x000fe20000000200 */
[C---:B------:R-:W-:Y:S02]  /*9140*/  IMAD R143, R173.reuse, 0x3a, RZ ;  /* 0x0000003aad8f7824 */ /* 0x040fe400078e02ff */
[C---:B------:R-:W-:Y:S01]  /*9150*/  IMAD R131, R173.reuse, 0x3c, RZ ;  /* 0x0000003cad837824 */ /* 0x040fe200078e02ff */
[----:B------:R-:W-:Y:S01]  /*9160*/  BAR.SYNC.DEFER_BLOCKING 0x0 ;  /* 0x0000000000007b1d */ /* 0x000fe20000010000 */
[----:B------:R-:W-:-:S02]  /*9170*/  IMAD R99, R173, 0x1d, RZ ;  /* 0x0000001dad637824 */ /* 0x000fc400078e02ff */
[C---:B------:R-:W-:Y:S02]  /*9180*/  IMAD R175, R173.reuse, 0x42, RZ ;  /* 0x00000042adaf7824 */ /* 0x040fe400078e02ff */
[C---:B------:R-:W-:Y:S02]  /*9190*/  IMAD R103, R173.reuse, 0x1f, RZ ;  /* 0x0000001fad677824 */ /* 0x040fe400078e02ff */
[C---:B------:R-:W-:Y:S02]  /*91a0*/  IMAD.SHL.U32 R105, R173.reuse, 0x20, RZ ;  /* 0x00000020ad697824 */ /* 0x040fe400078e00ff */
[C---:B------:R-:W-:Y:S02]  /*91b0*/  IMAD R107, R173.reuse, 0x21, RZ ;  /* 0x00000021ad6b7824 */ /* 0x040fe400078e02ff */
[C---:B------:R-:W-:Y:S02]  /*91c0*/  IMAD R177, R173.reuse, 0x44, RZ ;  /* 0x00000044adb17824 */ /* 0x040fe400078e02ff */
[----:B------:R-:W-:-:S02]  /*91d0*/  IMAD R179, R173, 0x46, RZ ;  /* 0x00000046adb37824 */ /* 0x000fc400078e02ff */
[C---:B------:R-:W-:Y:S02]  /*91e0*/  IMAD R181, R173.reuse, 0x48, RZ ;  /* 0x00000048adb57824 */ /* 0x040fe400078e02ff */
[C---:B------:R-:W-:Y:S02]  /*91f0*/  IMAD R111, R173.reuse, 0x23, RZ ;  /* 0x00000023ad6f7824 */ /* 0x040fe400078e02ff */
[C---:B------:R-:W-:Y:S02]  /*9200*/  IMAD R183, R173.reuse, 0x4a, RZ ;  /* 0x0000004aadb77824 */ /* 0x040fe400078e02ff */
[C---:B------:R-:W-:Y:S02]  /*9210*/  IMAD R185, R173.reuse, 0x4c, RZ ;  /* 0x0000004cadb97824 */ /* 0x040fe400078e02ff */
[C---:B------:R-:W-:Y:S01]  /*9220*/  IMAD R187, R173.reuse, 0x4e, RZ ;  /* 0x0000004eadbb7824 */ /* 0x040fe200078e02ff */
[----:B------:R-:W-:Y:S01]  /*9230*/  LDS.128 R16, [R37] ;  /* 0x0000000025107984 */ /* 0x000fe20000000c00 */
[----:B------:R-:W-:-:S02]  /*9240*/  IMAD R115, R173, 0x25, RZ ;  /* 0x00000025ad737824 */ /* 0x000fc400078e02ff */
[C---:B------:R-:W-:Y:S01]  /*9250*/  IMAD R119, R173.reuse, 0x27, RZ ;  /* 0x00000027ad777824 */ /* 0x040fe200078e02ff */
[----:B------:R-:W-:Y:S01]  /*9260*/  BAR.SYNC.DEFER_BLOCKING 0x0 ;  /* 0x0000000000007b1d */ /* 0x000fe20000010000 */
[C---:B------:R-:W-:Y:S02]  /*9270*/  IMAD R189, R173.reuse, 0x50, RZ ;  /* 0x00000050adbd7824 */ /* 0x040fe400078e02ff */
[C---:B------:R-:W-:Y:S02]  /*9280*/  IMAD R191, R173.reuse, 0x52, RZ ;  /* 0x00000052adbf7824 */ /* 0x040fe400078e02ff */
[C---:B------:R-:W-:Y:S02]  /*9290*/  IMAD R193, R173.reuse, 0x54, RZ ;  /* 0x00000054adc17824 */ /* 0x040fe400078e02ff */
[C---:B------:R-:W-:Y:S02]  /*92a0*/  IMAD R123, R173.reuse, 0x29, RZ ;  /* 0x00000029ad7b7824 */ /* 0x040fe400078e02ff */
[----:B------:R-:W-:-:S02]  /*92b0*/  IMAD R195, R173, 0x56, RZ ;  /* 0x00000056adc37824 */ /* 0x000fc400078e02ff */
[C---:B------:R-:W-:Y:S02]  /*92c0*/  IMAD R197, R173.reuse, 0x58, RZ ;  /* 0x00000058adc57824 */ /* 0x040fe400078e02ff */
[C---:B------:R-:W-:Y:S02]  /*92d0*/  IMAD R199, R173.reuse, 0x5a, RZ ;  /* 0x0000005aadc77824 */ /* 0x040fe400078e02ff */
[C---:B------:R-:W-:Y:S02]  /*92e0*/  IMAD R129, R173.reuse, 0x2b, RZ ;  /* 0x0000002bad817824 */ /* 0x040fe400078e02ff */
[C---:B------:R-:W-:Y:S02]  /*92f0*/  IMAD R141, R173.reuse, 0x2d, RZ ;  /* 0x0000002dad8d7824 */ /* 0x040fe400078e02ff */
[C---:B------:R-:W-:Y:S02]  /*9300*/  IMAD R201, R173.reuse, 0x5c, RZ ;  /* 0x0000005cadc97824 */ /* 0x040fe400078e02ff */
[----:B------:R-:W-:-:S02]  /*9310*/  IMAD R203, R173, 0x5e, RZ ;  /* 0x0000005eadcb7824 */ /* 0x000fc400078e02ff */
[C---:B------:R-:W-:Y:S01]  /*9320*/  IMAD R205, R173.reuse, 0x60, RZ ;  /* 0x00000060adcd7824 */ /* 0x040fe200078e02ff */
[----:B------:R1:W-:Y:S01]  /*9330*/  STSM.16.M88.4 [R3], R68 ;  /* 0x0000004403007844 */ /* 0x0003e20000000200 */
[C---:B------:R-:W-:Y:S02]  /*9340*/  IMAD R153, R173.reuse, 0x2f, RZ ;  /* 0x0000002fad997824 */ /* 0x040fe400078e02ff */
[C---:B------:R-:W-:Y:S01]  /*9350*/  IMAD R207, R173.reuse, 0x62, RZ ;  /* 0x00000062adcf7824 */ /* 0x040fe200078e02ff */
[----:B------:R-:W-:Y:S01]  /*9360*/  BAR.SYNC.DEFER_BLOCKING 0x0 ;  /* 0x0000000000007b1d */ /* 0x000fe20000010000 */
[C---:B------:R-:W-:Y:S02]  /*9370*/  IMAD R209, R173.reuse, 0x64, RZ ;  /* 0x00000064add17824 */ /* 0x040fe400078e02ff */
[C---:B------:R-:W-:Y:S02]  /*9380*/  IMAD R211, R173.reuse, 0x66, RZ ;  /* 0x00000066add37824 */ /* 0x040fe400078e02ff */
[----:B------:R-:W-:-:S02]  /*9390*/  IMAD R157, R173, 0x31, RZ ;  /* 0x00000031ad9d7824 */ /* 0x000fc400078e02ff */
[C---:B------:R-:W-:Y:S02]  /*93a0*/  IMAD R161, R173.reuse, 0x33, RZ ;  /* 0x00000033ada17824 */ /* 0x040fe400078e02ff */
[C---:B------:R-:W-:Y:S02]  /*93b0*/  IMAD R213, R173.reuse, 0x68, RZ ;  /* 0x00000068add57824 */ /* 0x040fe400078e02ff */
[C---:B------:R-:W-:Y:S02]  /*93c0*/  IMAD R215, R173.reuse, 0x6a, RZ ;  /* 0x0000006aadd77824 */ /* 0x040fe400078e02ff */
[C---:B-1----:R-:W-:Y:S02]  /*93d0*/  IMAD R69, R173.reuse, 0xe, RZ ;  /* 0x0000000ead457824 */ /* 0x042fe400078e02ff */
[C---:B------:R-:W-:Y:S02]  /*93e0*/  IMAD R71, R173.reuse, 0xf, RZ ;  /* 0x0000000fad477824 */ /* 0x040fe400078e02ff */
[----:B------:R-:W-:-:S02]  /*93f0*/  IMAD R217, R173, 0x6c, RZ ;  /* 0x0000006cadd97824 */ /* 0x000fc400078e02ff */
[C---:B------:R-:W-:Y:S02]  /*9400*/  IMAD R165, R173.reuse, 0x35, RZ ;  /* 0x00000035ada57824 */ /* 0x040fe400078e02ff */
[C---:B------:R-:W-:Y:S02]  /*9410*/  IMAD R219, R173.reuse, 0x6e, RZ ;  /* 0x0000006eaddb7824 */ /* 0x040fe400078e02ff */
[C---:B------:R-:W-:Y:S01]  /*9420*/  IMAD R221, R173.reuse, 0x70, RZ ;  /* 0x00000070addd7824 */ /* 0x040fe200078e02ff */
[----:B------:R-:W-:Y:S01]  /*9430*/  LDS.128 R20, [R37] ;  /* 0x0000000025147984 */ /* 0x000fe20000000c00 */
[C---:B------:R-:W-:Y:S02]  /*9440*/  IMAD R223, R173.reuse, 0x72, RZ ;  /* 0x00000072addf7824 */ /* 0x040fe400078e02ff */
[C---:B------:R-:W-:Y:S01]  /*9450*/  IMAD R169, R173.reuse, 0x37, RZ ;  /* 0x00000037ada97824 */ /* 0x040fe200078e02ff */
[----:B------:R-:W-:Y:S01]  /*9460*/  BAR.SYNC.DEFER_BLOCKING 0x0 ;  /* 0x0000000000007b1d */ /* 0x000fe20000010000 */
[----:B------:R-:W-:-:S02]  /*9470*/  IMAD R225, R173, 0x74, RZ ;  /* 0x00000074ade17824 */ /* 0x000fc400078e02ff */
[C---:B------:R-:W-:Y:S02]  /*9480*/  IMAD R227, R173.reuse, 0x76, RZ ;  /* 0x00000076ade37824 */ /* 0x040fe400078e02ff */
[C---:B------:R-:W-:Y:S02]  /*9490*/  IMAD R137, R173.reuse, 0x3b, RZ ;  /* 0x0000003bad897824 */ /* 0x040fe400078e02ff */
[C---:B------:R-:W-:Y:S02]  /*94a0*/  IMAD R145, R173.reuse, 0x7a, RZ ;  /* 0x0000007aad917824 */ /* 0x040fe400078e02ff */
[C---:B------:R-:W-:Y:S02]  /*94b0*/  IMAD R139, R173.reuse, 0x7e, RZ ;  /* 0x0000007ead8b7824 */ /* 0x040fe400078e02ff */
[C---:B------:R-:W-:Y:S02]  /*94c0*/  IMAD R133, R173.reuse, 0x7c, RZ ;  /* 0x0000007cad857824 */ /* 0x040fe400078e02ff */
[----:B------:R-:W-:-:S02]  /*94d0*/  IMAD R57, R173, 0x3d, RZ ;  /* 0x0000003dad397824 */ /* 0x000fc400078e02ff */
[C---:B------:R-:W-:Y:S02]  /*94e0*/  IMAD R127, R173.reuse, 0x3f, RZ ;  /* 0x0000003fad7f7824 */ /* 0x040fe400078e02ff */
[----:B------:R-:W-:Y:S01]  /*94f0*/  IMAD.SHL.U32 R2, R2, 0x2, RZ ;  /* 0x0000000202027824 */ /* 0x000fe200078e00ff */
[----:B------:R1:W-:Y:S01]  /*9500*/  STSM.16.M88.4 [R3], R64 ;  /* 0x0000004003007844 */ /* 0x0003e20000000200 */
[----:B------:R-:W-:Y:S01]  /*9510*/  BAR.SYNC.DEFER_BLOCKING 0x0 ;  /* 0x0000000000007b1d */ /* 0x000fe20000010000 */
[C---:B-1----:R-:W-:Y:S02]  /*9520*/  IMAD R65, R173.reuse, 0xc, RZ ;  /* 0x0000000cad417824 */ /* 0x042fe400078e02ff */
[----:B------:R-:W-:-:S03]  /*9530*/  IMAD R67, R173, 0xd, RZ ;  /* 0x0000000dad437824 */ /* 0x000fc600078e02ff */
[----:B------:R-:W1:Y:S02]  /*9540*/  LDS.128 R24, [R37] ;  /* 0x0000000025187984 */ /* 0x000e640000000c00 */
[----:B------:R-:W-:Y:S06]  /*9550*/  BAR.SYNC.DEFER_BLOCKING 0x0 ;  /* 0x0000000000007b1d */ /* 0x000fec0000010000 */
[----:B------:R2:W-:Y:S02]  /*9560*/  STSM.16.M88.4 [R3], R60 ;  /* 0x0000003c03007844 */ /* 0x0005e40000000200 */
[----:B------:R-:W-:Y:S01]  /*9570*/  BAR.SYNC.DEFER_BLOCKING 0x0 ;  /* 0x0000000000007b1d */ /* 0x000fe20000010000 */
[----:B--2---:R-:W-:-:S02]  /*9580*/  IMAD R61, R173, 0xa, RZ ;  /* 0x0000000aad3d7824 */ /* 0x004fc400078e02ff */
[----:B------:R-:W-:-:S03]  /*9590*/  IMAD R63, R173, 0xb, RZ ;  /* 0x0000000bad3f7824 */ /* 0x000fc600078e02ff */
[----:B------:R-:W-:-:S04]  /*95a0*/  IADD3 R48, P5, R61, R38, RZ ;  /* 0x000000263d307210 */ /* 0x000fc80007fbe0ff */
[-C--:B------:R-:W-:Y:S02]  /*95b0*/  LEA.HI.X.SX32 R49, R49, R39.reuse, 0x1, P5 ;  /* 0x0000002731317211 */ /* 0x080fe400028f0eff */
[-C--:B------:R-:W-:Y:S01]  /*95c0*/  LEA R54, P5, R173, R38.reuse, 0x4 ;  /* 0x00000026ad367211 */ /* 0x080fe200078a20ff */
[----:B------:R-:W2:Y:S03]  /*95d0*/  LDS.128 R28, [R37] ;  /* 0x00000000251c7984 */ /* 0x000ea60000000c00 */
[----:B------:R-:W-:Y:S01]  /*95e0*/  LEA.HI.X.SX32 R55, R55, R39, 0x1, P5 ;  /* 0x0000002737377211 */ /* 0x000fe200028f0eff */
[----:B------:R-:W-:Y:S01]  /*95f0*/  BAR.SYNC.DEFER_BLOCKING 0x0 ;  /* 0x0000000000007b1d */ /* 0x000fe20000010000 */
[----:B------:R-:W-:-:S04]  /*9600*/  IADD3 R62, P5, R85, R38, RZ ;  /* 0x00000026553e7210 */ /* 0x000fc80007fbe0ff */
[-C--:B------:R-:W-:Y:S02]  /*9610*/  LEA.HI.X.SX32 R63, R63, R39.reuse, 0x1, P5 ;  /* 0x000000273f3f7211 */ /* 0x080fe400028f0eff */
[-C--:B------:R-:W-:Y:S01]  /*9620*/  IADD3 R68, P5, R97, R38.reuse, RZ ;  /* 0x0000002661447210 */ /* 0x080fe20007fbe0ff */
[----:B------:R3:W-:Y:S01]  /*9630*/  STSM.16.M88.4 [R3], R44 ;  /* 0x0000002c03007844 */ /* 0x0007e20000000200 */
[----:B------:R-:W-:Y:S01]  /*9640*/  BAR.SYNC.DEFER_BLOCKING 0x0 ;  /* 0x0000000000007b1d */ /* 0x000fe20000010000 */
[----:B---3--:R-:W-:Y:S01]  /*9650*/  IMAD R45, R173, 0x3, RZ ;  /* 0x00000003ad2d7824 */ /* 0x008fe200078e02ff */
[-C--:B------:R-:W-:Y:S01]  /*9660*/  IADD3 R44, P6, R51, R38.reuse, RZ ;  /* 0x00000026332c7210 */ /* 0x080fe20007fde0ff */
[C---:B------:R-:W-:Y:S01]  /*9670*/  IMAD.SHL.U32 R47, R173.reuse, 0x4, RZ ;  /* 0x00000004ad2f7824 */ /* 0x040fe200078e00ff */
[----:B------:R-:W-:Y:S02]  /*9680*/  LEA R46, P4, R173, R38, 0x3 ;  /* 0x00000026ad2e7211 */ /* 0x000fe400078818ff */
[----:B------:R-:W-:-:S02]  /*9690*/  LEA.HI.X.SX32 R45, R45, R39, 0x1, P6 ;  /* 0x000000272d2d7211 */ /* 0x000fc400030f0eff */
[-C--:B------:R-:W-:Y:S02]  /*96a0*/  IADD3 R50, P6, R65, R38.reuse, RZ ;  /* 0x0000002641327210 */ /* 0x080fe40007fde0ff */
[-C--:B------:R-:W-:Y:S02]  /*96b0*/  LEA.HI.X.SX32 R47, R47, R39.reuse, 0x1, P4 ;  /* 0x000000272f2f7211 */ /* 0x080fe400020f0eff */
[-C--:B------:R-:W-:Y:S01]  /*96c0*/  IADD3 R52, P4, R69, R38.reuse, RZ ;  /* 0x0000002645347210 */ /* 0x080fe20007f9e0ff */
[----:B------:R-:W3:Y:S01]  /*96d0*/  LDS.128 R32, [R37] ;  /* 0x0000000025207984 */ /* 0x000ee20000000c00 */
[-C--:B------:R-:W-:Y:S01]  /*96e0*/  LEA.HI.X.SX32 R51, R51, R39.reuse, 0x1, P6 ;  /* 0x0000002733337211 */ /* 0x080fe200030f0eff */
[----:B------:R-:W-:Y:S01]  /*96f0*/  BAR.SYNC.DEFER_BLOCKING 0x0 ;  /* 0x0000000000007b1d */ /* 0x000fe20000010000 */
[----:B------:R-:W-:Y:S02]  /*9700*/  IADD3 R58, P6, R77, R38, RZ ;  /* 0x000000264d3a7210 */ /* 0x000fe40007fde0ff */
[----:B------:R-:W-:-:S02]  /*9710*/  LEA.HI.X.SX32 R53, R53, R39, 0x1, P4 ;  /* 0x0000002735357211 */ /* 0x000fc400020f0eff */
[-C--:B------:R-:W-:Y:S02]  /*9720*/  IADD3 R60, P4, R81, R38.reuse, RZ ;  /* 0x00000026513c7210 */ /* 0x080fe40007f9e0ff */
[-C--:B------:R-:W-:Y:S02]  /*9730*/  LEA.HI.X.SX32 R59, R59, R39.reuse, 0x1, P6 ;  /* 0x000000273b3b7211 */ /* 0x080fe400030f0eff */
[-C--:B------:R-:W-:Y:S02]  /*9740*/  IADD3 R64, P6, R89, R38.reuse, RZ ;  /* 0x0000002659407210 */ /* 0x080fe40007fde0ff */
[-C--:B------:R-:W-:Y:S02]  /*9750*/  LEA.HI.X.SX32 R61, R61, R39.reuse, 0x1, P4 ;  /* 0x000000273d3d7211 */ /* 0x080fe400020f0eff */
[----:B------:R-:W-:Y:S02]  /*9760*/  IADD3 R66, P4, R93, R38, RZ ;  /* 0x000000265d427210 */ /* 0x000fe40007f9e0ff */
[----:B------:R-:W-:-:S02]  /*9770*/  LEA.HI.X.SX32 R65, R65, R39, 0x1, P6 ;  /* 0x0000002741417211 */ /* 0x000fc400030f0eff */
[-C--:B------:R-:W-:Y:S02]  /*9780*/  IADD3 R70, P6, R101, R38.reuse, RZ ;  /* 0x0000002665467210 */ /* 0x080fe40007fde0ff */
[-C--:B------:R-:W-:Y:S02]  /*9790*/  LEA.HI.X.SX32 R67, R67, R39.reuse, 0x1, P4 ;  /* 0x0000002743437211 */ /* 0x080fe400020f0eff */
[-C--:B------:R-:W-:Y:S02]  /*97a0*/  LEA.HI.X.SX32 R69, R69, R39.reuse, 0x1, P5 ;  /* 0x0000002745457211 */ /* 0x080fe400028f0eff */
[-C--:B------:R-:W-:Y:S01]  /*97b0*/  LEA R72, P4, R173, R38.reuse, 0x5 ;  /* 0x00000026ad487211 */ /* 0x080fe200078828ff */
[----:B------:R4:W-:Y:S01]  /*97c0*/  STSM.16.M88.4 [R3], R148 ;  /* 0x0000009403007844 */ /* 0x0009e20000000200 */
[----:B------:R-:W-:Y:S01]  /*97d0*/  BAR.SYNC.DEFER_BLOCKING 0x0 ;  /* 0x0000000000007b1d */ /* 0x000fe20000010000 */
[----:B------:R-:W-:Y:S02]  /*97e0*/  IADD3 R74, P5, R109, R38, RZ ;  /* 0x000000266d4a7210 */ /* 0x000fe40007fbe0ff */
[----:B------:R-:W-:-:S02]  /*97f0*/  LEA.HI.X.SX32 R71, R71, R39, 0x1, P6 ;  /* 0x0000002747477211 */ /* 0x000fc400030f0eff */
[-C--:B------:R-:W-:Y:S02]  /*9800*/  IADD3 R76, P6, R113, R38.reuse, RZ ;  /* 0x00000026714c7210 */ /* 0x080fe40007fde0ff */
[-C--:B------:R-:W-:Y:S02]  /*9810*/  LEA.HI.X.SX32 R73, R73, R39.reuse, 0x1, P4 ;  /* 0x0000002749497211 */ /* 0x080fe400020f0eff */
[-C--:B------:R-:W-:Y:S02]  /*9820*/  LEA.HI.X.SX32 R75, R75, R39.reuse, 0x1, P5 ;  /* 0x000000274b4b7211 */ /* 0x080fe400028f0eff */
[-C--:B------:R-:W-:Y:S01]  /*9830*/  IADD3 R78, P4, R117, R38.reuse, RZ ;  /* 0x00000026754e7210 */ /* 0x080fe20007f9e0ff */
[----:B----4-:R-:W-:Y:S01]  /*9840*/  IMAD R3, R173, 0x3e, RZ ;  /* 0x0000003ead037824 */ /* 0x010fe200078e02ff */
[-C--:B------:R-:W-:Y:S01]  /*9850*/  IADD3 R80, P5, R121, R38.reuse, RZ ;  /* 0x0000002679507210 */ /* 0x080fe20007fbe0ff */
[----:B------:R-:W-:Y:S01]  /*9860*/  IMAD R149, R173, 0x39, RZ ;  /* 0x00000039ad957824 */ /* 0x000fe200078e02ff */
[----:B------:R-:W-:Y:S01]  /*9870*/  LEA.HI.X.SX32 R77, R77, R39, 0x1, P6 ;  /* 0x000000274d4d7211 */ /* 0x000fe200030f0eff */
[----:B------:R-:W-:Y:S01]  /*9880*/  IMAD R151, R173, 0x78, RZ ;  /* 0x00000078ad977824 */ /* 0x000fe200078e02ff */
[----:B------:R-:W-:-:S02]  /*9890*/  IADD3 R82, P6, R125, R38, RZ ;  /* 0x000000267d527210 */ /* 0x000fc40007fde0ff */
[-C--:B------:R-:W-:Y:S02]  /*98a0*/  LEA.HI.X.SX32 R79, R79, R39.reuse, 0x1, P4 ;  /* 0x000000274f4f7211 */ /* 0x080fe400020f0eff */
[-C--:B------:R-:W-:Y:S02]  /*98b0*/  LEA.HI.X.SX32 R81, R81, R39.reuse, 0x1, P5 ;  /* 0x0000002751517211 */ /* 0x080fe400028f0eff */
[-C--:B------:R-:W-:Y:S01]  /*98c0*/  IADD3 R84, P4, R135, R38.reuse, RZ ;  /* 0x0000002687547210 */ /* 0x080fe20007f9e0ff */
[----:B0-----:R0:W-:Y:S01]  /*98d0*/  STG.E.U16 desc[UR44][R38.64], R4 ;  /* 0x0000000426007986 */ /* 0x0011e2000c10152c */
[-C--:B------:R-:W-:Y:S02]  /*98e0*/  IADD3 R86, P5, R147, R38.reuse, RZ ;  /* 0x0000002693567210 */ /* 0x080fe40007fbe0ff */
[----:B------:R-:W-:Y:S02]  /*98f0*/  LEA.HI.X.SX32 R83, R83, R39, 0x1, P6 ;  /* 0x0000002753537211 */ /* 0x000fe400030f0eff */
[----:B------:R-:W-:-:S02]  /*9900*/  IADD3 R88, P6, R155, R38, RZ ;  /* 0x000000269b587210 */ /* 0x000fc40007fde0ff */
[-C--:B------:R-:W-:Y:S02]  /*9910*/  LEA.HI.X.SX32 R85, R85, R39.reuse, 0x1, P4 ;  /* 0x0000002755557211 */ /* 0x080fe400020f0eff */
[-C--:B------:R-:W-:Y:S02]  /*9920*/  LEA.HI.X.SX32 R87, R87, R39.reuse, 0x1, P5 ;  /* 0x0000002757577211 */ /* 0x080fe400028f0eff */
[-C--:B------:R-:W-:Y:S02]  /*9930*/  IADD3 R90, P4, R159, R38.reuse, RZ ;  /* 0x000000269f5a7210 */ /* 0x080fe40007f9e0ff */
        /* <DEDUP_REMOVED lines=12> */
[-C--:B------:R-:W-:Y:S02]  /*9a00*/  LEA R104, P5, R173, R38.reuse, 0x6 ;  /* 0x00000026ad687211 */ /* 0x080fe400078a30ff */
        /* <DEDUP_REMOVED lines=28> */
[-C--:B------:R-:W-:Y:S01]  /*9bd0*/  IADD3 R146, P4, R201, R38.reuse, RZ ;  /* 0x00000026c9927210 */ /* 0x080fe20007f9e0ff */
[----:B------:R-:W-:Y:S01]  /*9be0*/  FFMA R201, R36, 0.69314718246459960938, R239 ;  /* 0x3f31721824c97823 */ /* 0x000fe200000000ef */
        /* <DEDUP_REMOVED lines=32> */
[----:B0-----:R-:W-:-:S02]  /*9df0*/  IADD3 R38, P6, R133, R38, RZ ;  /* 0x0000002685267210 */ /* 0x001fc40007fde0ff */
[----:B------:R-:W-:Y:S02]  /*9e00*/  PRMT R4, R4, 0x7632, R4 ;  /* 0x0000763204047816 */ /* 0x000fe40000000004 */
[-C--:B------:R-:W-:Y:S02]  /*9e10*/  LEA.HI.X.SX32 R133, R57, R39.reuse, 0x1, P4 ;  /* 0x0000002739857211 */ /* 0x080fe400020f0eff */
[-C--:B------:R-:W-:Y:S01]  /*9e20*/  LEA.HI.X.SX32 R127, R127, R39.reuse, 0x1, P5 ;  /* 0x000000277f7f7211 */ /* 0x080fe200028f0eff */
[----:B------:R0:W-:Y:S01]  /*9e30*/  STG.E.U16 desc[UR44][R40.64], R4 ;  /* 0x0000000428007986 */ /* 0x0001e2000c10152c */
[----:B------:R-:W-:Y:S02]  /*9e40*/  LEA.HI.X.SX32 R39, R3, R39, 0x1, P6 ;  /* 0x0000002703277211 */ /* 0x000fe400030f0eff */
[----:B------:R-:W-:Y:S01]  /*9e50*/  PRMT R3, R5, 0x7632, R3 ;  /* 0x0000763205037816 */ /* 0x000fe20000000003 */
[----:B------:R4:W-:Y:S01]  /*9e60*/  STG.E.U16 desc[UR44][R42.64], R5 ;  /* 0x000000052a007986 */ /* 0x0009e2000c10152c */
[----:B-1----:R-:W-:-:S03]  /*9e70*/  PRMT R57, R26, 0x7632, R57 ;  /* 0x000076321a397816 */ /* 0x002fc60000000039 */
[----:B------:R1:W-:Y:S01]  /*9e80*/  STG.E.U16 desc[UR44][R44.64], R3 ;  /* 0x000000032c007986 */ /* 0x0003e2000c10152c */
[----:B0-----:R-:W-:-:S03]  /*9e90*/  PRMT R41, R6, 0x7632, R41 ;  /* 0x0000763206297816 */ /* 0x001fc60000000029 */
[----:B------:R0:W-:Y:S01]  /*9ea0*/  STG.E.U16 desc[UR44][R46.64], R6 ;  /* 0x000000062e007986 */ /* 0x0001e2000c10152c */
[----:B------:R-:W-:Y:S02]  /*9eb0*/  PRMT R4, R13, 0x7632, R4 ;  /* 0x000076320d047816 */ /* 0x000fe40000000004 */
[----:B----4-:R-:W-:Y:S01]  /*9ec0*/  PRMT R43, R7, 0x7632, R43 ;  /* 0x00007632072b7816 */ /* 0x010fe2000000002b */
[----:B------:R4:W-:Y:S01]  /*9ed0*/  STG.E.U16 desc[UR44][R48.64], R41 ;  /* 0x0000002930007986 */ /* 0x0009e2000c10152c */
[----:B------:R-:W-:Y:S02]  /*9ee0*/  PRMT R5, R15, 0x7632, R5 ;  /* 0x000076320f057816 */ /* 0x000fe40000000005 */
[----:B-1----:R-:W-:Y:S01]  /*9ef0*/  PRMT R45, R12, 0x7632, R45 ;  /* 0x000076320c2d7816 */ /* 0x002fe2000000002d */
[----:B------:R1:W-:Y:S01]  /*9f00*/  STG.E.U16 desc[UR44][R50.64], R7 ;  /* 0x0000000732007986 */ /* 0x0003e2000c10152c */
[----:B------:R-:W-:-:S03]  /*9f10*/  PRMT R3, R14, 0x7632, R3 ;  /* 0x000076320e037816 */ /* 0x000fc60000000003 */
[----:B------:R5:W-:Y:S01]  /*9f20*/  STG.E.U16 desc[UR44][R52.64], R43 ;  /* 0x0000002b34007986 */ /* 0x000be2000c10152c */
[----:B0-----:R-:W-:Y:S02]  /*9f30*/  PRMT R6, R16, 0x7632, R6 ;  /* 0x0000763210067816 */ /* 0x001fe40000000006 */
[----:B------:R-:W-:Y:S01]  /*9f40*/  PRMT R47, R21, 0x7632, R47 ;  /* 0x00007632152f7816 */ /* 0x000fe2000000002f */
[----:B------:R0:W-:Y:S01]  /*9f50*/  STG.E.U16 desc[UR44][R54.64], R12 ;  /* 0x0000000c36007986 */ /* 0x0001e2000c10152c */
[----:B----4-:R-:W-:Y:S02]  /*9f60*/  PRMT R41, R18, 0x7632, R41 ;  /* 0x0000763212297816 */ /* 0x010fe40000000029 */
[----:B------:R-:W-:Y:S01]  /*9f70*/  PRMT R49, R22, 0x7632, R49 ;  /* 0x0000763216317816 */ /* 0x000fe20000000031 */
[----:B------:R4:W-:Y:S01]  /*9f80*/  STG.E.U16 desc[UR44][R58.64], R45 ;  /* 0x0000002d3a007986 */ /* 0x0009e2000c10152c */
[----:B-1----:R-:W-:Y:S02]  /*9f90*/  PRMT R7, R17, 0x7632, R7 ;  /* 0x0000763211077816 */ /* 0x002fe40000000007 */
[----:B------:R-:W-:Y:S01]  /*9fa0*/  PRMT R51, R23, 0x7632, R51 ;  /* 0x0000763217337816 */ /* 0x000fe20000000033 */
[----:B------:R2:W-:Y:S01]  /*9fb0*/  STG.E.U16 desc[UR44][R60.64], R13 ;  /* 0x0000000d3c007986 */ /* 0x0005e2000c10152c */
[----:B-----5:R-:W-:-:S02]  /*9fc0*/  PRMT R43, R19, 0x7632, R43 ;  /* 0x00007632132b7816 */ /* 0x020fc4000000002b */
[----:B------:R-:W-:Y:S01]  /*9fd0*/  PRMT R53, R24, 0x7632, R53 ;  /* 0x0000763218357816 */ /* 0x000fe20000000035 */
[----:B------:R1:W-:Y:S01]  /*9fe0*/  STG.E.U16 desc[UR44][R62.64], R4 ;  /* 0x000000043e007986 */ /* 0x0003e2000c10152c */
[----:B0-----:R-:W-:-:S03]  /*9ff0*/  PRMT R55, R25, 0x7632, R55 ;  /* 0x0000763219377816 */ /* 0x001fc60000000037 */
[----:B------:R0:W-:Y:S01]  /*a000*/  STG.E.U16 desc[UR44][R64.64], R14 ;  /* 0x0000000e40007986 */ /* 0x0001e2000c10152c */
[----:B----4-:R-:W-:Y:S02]  /*a010*/  PRMT R45, R20, 0x7632, R45 ;  /* 0x00007632142d7816 */ /* 0x010fe4000000002d */
[----:B------:R-:W-:Y:S01]  /*a020*/  PRMT R59, R27, 0x7632, R59 ;  /* 0x000076321b3b7816 */ /* 0x000fe2000000003b */
[----:B------:R4:W-:Y:S01]  /*a030*/  STG.E.U16 desc[UR44][R66.64], R3 ;  /* 0x0000000342007986 */ /* 0x0009e2000c10152c */
[----:B--2---:R-:W-:-:S03]  /*a040*/  PRMT R61, R28, 0x7632, R61 ;  /* 0x000076321c3d7816 */ /* 0x004fc6000000003d */
[----:B------:R-:W-:Y:S01]  /*a050*/  STG.E.U16 desc[UR44][R68.64], R15 ;  /* 0x0000000f44007986 */ /* 0x000fe2000c10152c */
[----:B-1----:R-:W-:-:S03]  /*a060*/  FSEL R4, R9, -INF , P2 ;  /* 0xff80000009047808 */ /* 0x002fc60001000000 */
[----:B------:R-:W1:Y:S01]  /*a070*/  LDS.128 R12, [R37] ;  /* 0x00000000250c7984 */ /* 0x000e620000000c00 */
[----:B0-----:R-:W-:Y:S01]  /*a080*/  PRMT R64, R29, 0x7632, R64 ;  /* 0x000076321d407816 */ /* 0x001fe20000000040 */
[----:B------:R-:W-:Y:S01]  /*a090*/  FFMA R11, R4, 0.69314718246459960938, R11 ;  /* 0x3f317218040b7823 */ /* 0x000fe2000000000b */
[----:B------:R-:W-:Y:S01]  /*a0a0*/  IMAD.HI R4, R202, 0x4, RZ ;  /* 0x00000004ca047827 */ /* 0x000fe200078e02ff */
[----:B------:R0:W-:Y:S01]  /*a0b0*/  STG.E.U16 desc[UR44][R70.64], R5 ;  /* 0x0000000546007986 */ /* 0x0001e2000c10152c */
[----:B----4-:R-:W-:-:S03]  /*a0c0*/  FSEL R3, R10, -INF , P1 ;  /* 0xff8000000a037808 */ /* 0x010fc60000800000 */
[----:B------:R-:W-:Y:S02]  /*a0d0*/  STG.E.U16 desc[UR44][R72.64], R16 ;  /* 0x0000001048007986 */ /* 0x000fe4000c10152c */
[----:B------:R-:W-:Y:S01]  /*a0e0*/  FFMA R200, R3, 0.69314718246459960938, R200 ;  /* 0x3f31721803c87823 */ /* 0x000fe200000000c8 */
[----:B------:R-:W-:Y:S01]  /*a0f0*/  IMAD.SHL.U32 R3, R202, 0x4, RZ ;  /* 0x00000004ca037824 */ /* 0x000fe200078e00ff */
[----:B------:R-:W-:Y:S04]  /*a100*/  STG.E.U16 desc[UR44][R74.64], R6 ;  /* 0x000000064a007986 */ /* 0x000fe8000c10152c */
[----:B------:R2:W-:Y:S01]  /*a110*/  STG.E.U16 desc[UR44][R76.64], R17 ;  /* 0x000000114c007986 */ /* 0x0005e2000c10152c */
[----:B0-----:R-:W-:Y:S02]  /*a120*/  PRMT R70, R30, 0x7632, R70 ;  /* 0x000076321e467816 */ /* 0x001fe40000000046 */
[----:B------:R-:W-:Y:S01]  /*a130*/  FSEL R5, R8, -INF , P3 ;  /* 0xff80000008057808 */ /* 0x000fe20001800000 */
[----:B------:R3:W-:Y:S01]  /*a140*/  STG.E.U16 desc[UR44][R78.64], R7 ;  /* 0x000000074e007986 */ /* 0x0007e2000c10152c */
[----:B------:R-:W0:Y:S03]  /*a150*/  LDC.64 R8, c[0x0][0x230] ;  /* 0x00008c00ff087b82 */ /* 0x000e260000000a00 */
[----:B------:R4:W-:Y:S01]  /*a160*/  STG.E.U16 desc[UR44][R80.64], R18 ;  /* 0x0000001250007986 */ /* 0x0009e2000c10152c */
[----:B------:R-:W-:Y:S01]  /*a170*/  FFMA R10, R5, 0.69314718246459960938, R56 ;  /* 0x3f317218050a7823 */ /* 0x000fe20000000038 */
[----:B------:R-:W-:-:S02]  /*a180*/  LOP3.LUT R5, R2, 0xf8, RZ, 0xc0, !PT ;  /* 0x000000f802057812 */ /* 0x000fc400078ec0ff */
[----:B------:R5:W-:Y:S01]  /*a190*/  STG.E.U16 desc[UR44][R82.64], R41 ;  /* 0x0000002952007986 */ /* 0x000be2000c10152c */
[----:B--2---:R-:W-:-:S03]  /*a1a0*/  PRMT R76, R31, 0x7632, R76 ;  /* 0x000076321f4c7816 */ /* 0x004fc6000000004c */
[----:B------:R2:W-:Y:S01]  /*a1b0*/  STG.E.U16 desc[UR44][R84.64], R19 ;  /* 0x0000001354007986 */ /* 0x0005e2000c10152c */
[----:B---3--:R-:W-:-:S03]  /*a1c0*/  PRMT R78, R32, 0x7632, R78 ;  /* 0x00007632204e7816 */ /* 0x008fc6000000004e */
[----:B------:R-:W-:Y:S01]  /*a1d0*/  STG.E.U16 desc[UR44][R86.64], R43 ;  /* 0x0000002b56007986 */ /* 0x000fe2000c10152c */
[----:B----4-:R-:W-:-:S03]  /*a1e0*/  PRMT R80, R33, 0x7632, R80 ;  /* 0x0000763221507816 */ /* 0x010fc60000000050 */
[----:B------:R-:W-:Y:S01]  /*a1f0*/  STG.E.U16 desc[UR44][R88.64], R20 ;  /* 0x0000001458007986 */ /* 0x000fe2000c10152c */
[----:B-----5:R-:W-:Y:S02]  /*a200*/  PRMT R82, R34, 0x7632, R82 ;  /* 0x0000763222527816 */ /* 0x020fe40000000052 */
[----:B-1----:R-:W-:Y:S01]  /*a210*/  PRMT R74, R12, 0x7632, R74 ;  /* 0x000076320c4a7816 */ /* 0x002fe2000000004a */
[----:B------:R-:W-:Y:S01]  /*a220*/  STG.E.U16 desc[UR44][R90.64], R45 ;  /* 0x0000002d5a007986 */ /* 0x000fe2000c10152c */
[----:B--2---:R-:W-:Y:S02]  /*a230*/  PRMT R84, R35, 0x7632, R84 ;  /* 0x0000763223547816 */ /* 0x004fe40000000054 */
[----:B------:R-:W-:Y:S01]  /*a240*/  PRMT R68, R13, 0x7632, R68 ;  /* 0x000076320d447816 */ /* 0x000fe20000000044 */
[----:B------:R-:W-:Y:S01]  /*a250*/  STG.E.U16 desc[UR44][R92.64], R21 ;  /* 0x000000155c007986 */ /* 0x000fe2000c10152c */
[----:B------:R-:W-:Y:S02]  /*a260*/  PRMT R66, R14, 0x7632, R66 ;  /* 0x000076320e427816 */ /* 0x000fe40000000042 */
[----:B------:R-:W-:Y:S01]  /*a270*/  PRMT R63, R15, 0x7632, R63 ;  /* 0x000076320f3f7816 */ /* 0x000fe2000000003f */
[----:B------:R-:W-:Y:S01]  /*a280*/  STG.E.U16 desc[UR44][R94.64], R47 ;  /* 0x0000002f5e007986 */ /* 0x000fe2000c10152c */
[----:B0-----:R-:W-:-:S03]  /*a290*/  IADD3 R2, P0, P1, R3, UR6, R8 ;  /* 0x0000000603027c10 */ /* 0x001fc6000f91e008 */
[----:B------:R-:W-:Y:S01]  /*a2a0*/  STG.E.U16 desc[UR44][R96.64], R22 ;  /* 0x0000001660007986 */ /* 0x000fe2000c10152c */
[----:B------:R-:W-:-:S03]  /*a2b0*/  IADD3.X R3, R4, UR5, R9, P0, P1 ;  /* 0x0000000504037c10 */ /* 0x000fc600087e2409 */
[----:B------:R-:W-:Y:S04]  /*a2c0*/  STG.E.U16 desc[UR44][R98.64], R49 ;  /* 0x0000003162007986 */ /* 0x000fe8000c10152c */
        /* <DEDUP_REMOVED lines=33> */
[----:B------:R-:W-:Y:S01]  /*a4e0*/  STG.E.U16 desc[UR44][R126.64], R63 ;  /* 0x0000003f7e007986 */ /* 0x000fe2000c10152c */
[----:B------:R-:W-:Y:S06]  /*a4f0*/  BAR.SYNC.DEFER_BLOCKING 0x0 ;  /* 0x0000000000007b1d */ /* 0x000fec0000010000 */
[----:B------:R-:W-:Y:S04]  /*a500*/  STS.64 [R5+UR19], R10 ;  /* 0x0000000a05007988 */ /* 0x000fe80008000a13 */
[----:B------:R-:W-:Y:S01]  /*a510*/  STS.64 [R5+UR19+0x100], R200 ;  /* 0x000100c805007988 */ /* 0x000fe20008000a13 */
[----:B------:R-:W-:Y:S06]  /*a520*/  BAR.SYNC.DEFER_BLOCKING 0x0 ;  /* 0x0000000000007b1d */ /* 0x000fec0000010000 */
[----:B------:R-:W0:Y:S04]  /*a530*/  LDS R7, [R0] ;  /* 0x0000000000077984 */ /* 0x000e280000000800 */
[----:B0-----:R-:W-:Y:S01]  /*a540*/  STG.E desc[UR44][R2.64], R7 ;  /* 0x0000000702007986 */ /* 0x001fe2000c10192c */
[----:B------:R-:W-:Y:S05]  /*a550*/  EXIT ;  /* 0x000000000000794d */ /* 0x000fea0003800000 */
.L_x_2:
[----:B------:R-:W-:-:S00]  /*a560*/  BRA `(.L_x_2) ;  /* 0xfffffffc00fc7947 */ /* 0x000fc0000383ffff */
[----:B------:R-:W-:-:S00]  /*a570*/  NOP ;  /* 0x0000000000007918 */ /* 0x000fc00000000000 */
        /* <DEDUP_REMOVED lines=8> */
.L_x_3:


//--------------------- .nv.global.init           --------------------------
	.section	.nv.global.init,"aw",@progbits
.nv.global.init:
	.type		_$_str,@object
	.size		_$_str,(.L_0 - _$_str)
_$_str:
        /*0000*/ 	.byte	0x5f, 0x5f, 0x43, 0x55, 0x44, 0x41, 0x5f, 0x46, 0x54, 0x5a, 0x00
.L_0:


//--------------------- .nv.shared.attn_fwd       --------------------------
	.section	.nv.shared.attn_fwd,"aw",@nobits
	.sectionflags	@""
	.align	16
	.zero		1024


//--------------------- .nv.shared.reserved.0     --------------------------
	.section	.nv.shared.reserved.0,"aw",@nobits
	.weak		__nv_reservedSMEM_offset_0_alias
	.size		__nv_reservedSMEM_offset_0_alias, 0, 0
	.other		__nv_reservedSMEM_offset_0_alias,@"STO_CUDA_RESERVED_SHARED STV_DEFAULT"
__nv_reservedSMEM_offset_0_alias:
	.zero		0


//--------------------- .nv.constant0.attn_fwd    --------------------------
	.section	.nv.constant0.attn_fwd,"a",@progbits
	.sectionflags	@""
	.align	4
.nv.constant0.attn_fwd:
	.zero		664


//--------------------- SYMBOLS --------------------------

	.type		.nv.reservedSmem.offset0,@object
	.size		.nv.reservedSmem.offset0,0x4
